	.headerflags	@"EF_CUDA_TEXMODE_UNIFIED EF_CUDA_64BIT_ADDRESS EF_CUDA_SM89 EF_CUDA_VIRTUAL_SM(EF_CUDA_SM89)"
	.elftype	@"ET_EXEC"


//--------------------- .nv.info                  --------------------------
	.section	.nv.info,"",@"SHT_CUDA_INFO"
	.align	4


	//----- nvinfo : EIATTR_REGCOUNT
	.align		4
        /*0000*/ 	.byte	0x04, 0x2f
        /*0002*/ 	.short	(.L_1 - .L_0)
	.align		4
.L_0:
        /*0004*/ 	.word	index@(matmul_kernel_0d1d2d3d4d5d6d7c8d9c10d11c)
        /*0008*/ 	.word	0x000000ff


	//----- nvinfo : EIATTR_MAX_STACK_SIZE
	.align		4
.L_1:
        /*000c*/ 	.byte	0x04, 0x23
        /*000e*/ 	.short	(.L_3 - .L_2)
	.align		4
.L_2:
        /*0010*/ 	.word	index@(matmul_kernel_0d1d2d3d4d5d6d7c8d9c10d11c)
        /*0014*/ 	.word	0x00000000


	//----- nvinfo : EIATTR_MIN_STACK_SIZE
	.align		4
.L_3:
        /*0018*/ 	.byte	0x04, 0x12
        /*001a*/ 	.short	(.L_5 - .L_4)
	.align		4
.L_4:
        /*001c*/ 	.word	index@(matmul_kernel_0d1d2d3d4d5d6d7c8d9c10d11c)
        /*0020*/ 	.word	0x00000000


	//----- nvinfo : EIATTR_FRAME_SIZE
	.align		4
.L_5:
        /*0024*/ 	.byte	0x04, 0x11
        /*0026*/ 	.short	(.L_7 - .L_6)
	.align		4
.L_6:
        /*0028*/ 	.word	index@(matmul_kernel_0d1d2d3d4d5d6d7c8d9c10d11c)
        /*002c*/ 	.word	0x00000000
.L_7:


//--------------------- .nv.info.matmul_kernel_0d1d2d3d4d5d6d7c8d9c10d11c --------------------------
	.section	.nv.info.matmul_kernel_0d1d2d3d4d5d6d7c8d9c10d11c,"",@"SHT_CUDA_INFO"
	.align	4


	//----- nvinfo : EIATTR_CUDA_API_VERSION
	.align		4
        /*0000*/ 	.byte	0x04, 0x37
        /*0002*/ 	.short	(.L_9 - .L_8)
.L_8:
        /*0004*/ 	.word	0x00000079


	//----- nvinfo : EIATTR_PARAM_CBANK
	.align		4
.L_9:
        /*0008*/ 	.byte	0x04, 0x0a
        /*000a*/ 	.short	(.L_11 - .L_10)
	.align		4
.L_10:
        /*000c*/ 	.word	index@(.nv.constant0.matmul_kernel_0d1d2d3d4d5d6d7c8d9c10d11c)
        /*0010*/ 	.short	0x0160
        /*0012*/ 	.short	0x0030


	//----- nvinfo : EIATTR_CBANK_PARAM_SIZE
	.align		4
.L_11:
        /*0014*/ 	.byte	0x03, 0x19
        /*0016*/ 	.short	0x0030


	//----- nvinfo : EIATTR_KPARAM_INFO
	.align		4
        /*0018*/ 	.byte	0x04, 0x17
        /*001a*/ 	.short	(.L_13 - .L_12)
.L_12:
        /*001c*/ 	.word	0x00000000
        /*0020*/ 	.short	0x0008
        /*0022*/ 	.short	0x002c
        /*0024*/ 	.byte	0x00, 0xf0, 0x11, 0x00


	//----- nvinfo : EIATTR_KPARAM_INFO
	.align		4
.L_13:
        /*0028*/ 	.byte	0x04, 0x17
        /*002a*/ 	.short	(.L_15 - .L_14)
.L_14:
        /*002c*/ 	.word	0x00000000
        /*0030*/ 	.short	0x0007
        /*0032*/ 	.short	0x0028
        /*0034*/ 	.byte	0x00, 0xf0, 0x11, 0x00


	//----- nvinfo : EIATTR_KPARAM_INFO
	.align		4
.L_15:
        /*0038*/ 	.byte	0x04, 0x17
        /*003a*/ 	.short	(.L_17 - .L_16)
.L_16:
        /*003c*/ 	.word	0x00000000
        /*0040*/ 	.short	0x0006
        /*0042*/ 	.short	0x0024
        /*0044*/ 	.byte	0x00, 0xf0, 0x11, 0x00


	//----- nvinfo : EIATTR_KPARAM_INFO
	.align		4
.L_17:
        /*0048*/ 	.byte	0x04, 0x17
        /*004a*/ 	.short	(.L_19 - .L_18)
.L_18:
        /*004c*/ 	.word	0x00000000
        /*0050*/ 	.short	0x0005
        /*0052*/ 	.short	0x0020
        /*0054*/ 	.byte	0x00, 0xf0, 0x11, 0x00


	//----- nvinfo : EIATTR_KPARAM_INFO
	.align		4
.L_19:
        /*0058*/ 	.byte	0x04, 0x17
        /*005a*/ 	.short	(.L_21 - .L_20)
.L_20:
        /*005c*/ 	.word	0x00000000
        /*0060*/ 	.short	0x0004
        /*0062*/ 	.short	0x001c
        /*0064*/ 	.byte	0x00, 0xf0, 0x11, 0x00


	//----- nvinfo : EIATTR_KPARAM_INFO
	.align		4
.L_21:
        /*0068*/ 	.byte	0x04, 0x17
        /*006a*/ 	.short	(.L_23 - .L_22)
.L_22:
        /*006c*/ 	.word	0x00000000
        /*0070*/ 	.short	0x0003
        /*0072*/ 	.short	0x0018
        /*0074*/ 	.byte	0x00, 0xf0, 0x11, 0x00


	//----- nvinfo : EIATTR_KPARAM_INFO
	.align		4
.L_23:
        /*0078*/ 	.byte	0x04, 0x17
        /*007a*/ 	.short	(.L_25 - .L_24)
.L_24:
        /*007c*/ 	.word	0x00000000
        /*0080*/ 	.short	0x0002
        /*0082*/ 	.short	0x0010
        /*0084*/ 	.byte	0x00, 0xf0, 0x21, 0x00


	//----- nvinfo : EIATTR_KPARAM_INFO
	.align		4
.L_25:
        /*0088*/ 	.byte	0x04, 0x17
        /*008a*/ 	.short	(.L_27 - .L_26)
.L_26:
        /*008c*/ 	.word	0x00000000
        /*0090*/ 	.short	0x0001
        /*0092*/ 	.short	0x0008
        /*0094*/ 	.byte	0x00, 0xf0, 0x21, 0x00


	//----- nvinfo : EIATTR_KPARAM_INFO
	.align		4
.L_27:
        /*0098*/ 	.byte	0x04, 0x17
        /*009a*/ 	.short	(.L_29 - .L_28)
.L_28:
        /*009c*/ 	.word	0x00000000
        /*00a0*/ 	.short	0x0000
        /*00a2*/ 	.short	0x0000
        /*00a4*/ 	.byte	0x00, 0xf0, 0x21, 0x00


	//----- nvinfo : EIATTR_MAXREG_COUNT
	.align		4
.L_29:
        /*00a8*/ 	.byte	0x03, 0x1b
        /*00aa*/ 	.short	0x00ff


	//----- nvinfo : EIATTR_EXIT_INSTR_OFFSETS
	.align		4
        /*00ac*/ 	.byte	0x04, 0x1c
        /*00ae*/ 	.short	(.L_31 - .L_30)


	//   ....[0]....
.L_30:
        /*00b0*/ 	.word	0x00003fb0


	//   ....[1]....
        /*00b4*/ 	.word	0x00003fe0


	//----- nvinfo : EIATTR_MAX_THREADS
	.align		4
.L_31:
        /*00b8*/ 	.byte	0x04, 0x05
        /*00ba*/ 	.short	(.L_33 - .L_32)
.L_32:
        /*00bc*/ 	.word	0x00000080
        /*00c0*/ 	.word	0x00000001
        /*00c4*/ 	.word	0x00000001
.L_33:


//--------------------- .nv.constant0.matmul_kernel_0d1d2d3d4d5d6d7c8d9c10d11c --------------------------
	.section	.nv.constant0.matmul_kernel_0d1d2d3d4d5d6d7c8d9c10d11c,"a",@progbits
	.align	4
.nv.constant0.matmul_kernel_0d1d2d3d4d5d6d7c8d9c10d11c:
	.zero		400


//--------------------- .text.matmul_kernel_0d1d2d3d4d5d6d7c8d9c10d11c --------------------------
	.section	.text.matmul_kernel_0d1d2d3d4d5d6d7c8d9c10d11c,"ax",@progbits
	.sectionflags	@"SHF_BARRIERS=1"
	.sectioninfo	@"SHI_REGISTERS=255"
	.align	128
        .global         matmul_kernel_0d1d2d3d4d5d6d7c8d9c10d11c
        .type           matmul_kernel_0d1d2d3d4d5d6d7c8d9c10d11c,@function
        .size           matmul_kernel_0d1d2d3d4d5d6d7c8d9c10d11c,(.L_x_3 - matmul_kernel_0d1d2d3d4d5d6d7c8d9c10d11c)
        .other          matmul_kernel_0d1d2d3d4d5d6d7c8d9c10d11c,@"STO_CUDA_ENTRY STV_DEFAULT"
matmul_kernel_0d1d2d3d4d5d6d7c8d9c10d11c:
.text.matmul_kernel_0d1d2d3d4d5d6d7c8d9c10d11c:
[----:B------:R-:W-:-:S02]  /*0000*/  MOV R1, c[0x0][0x28] ;  /* 0x00000a0000017a02 */ /* 0x000fc40000000f00 */
[----:B------:R-:W-:Y:S01]  /*0010*/  IMAD.MOV.U32 R3, RZ, RZ, c[0x0][0x17c] ;  /* 0x00005f00ff037624 */ /* 0x000fe200078e00ff */
[----:B------:R-:W1:Y:S01]  /*0020*/  S2R R2, SR_CTAID.X ;  /* 0x0000000000027919 */ /* 0x000e620000002500 */
[----:B------:R-:W-:Y:S01]  /*0030*/  IABS R7, c[0x0][0x17c] ;  /* 0x00005f0000077a13 */ /* 0x000fe20000000000 */
[----:B------:R-:W-:Y:S01]  /*0040*/  IMAD.MOV.U32 R242, RZ, RZ, 0x1f ;  /* 0x0000001ffff27424 */ /* 0x000fe200078e00ff */
[----:B------:R-:W-:Y:S01]  /*0050*/  ULDC UR8, c[0x0][0x180] ;  /* 0x0000600000087ab9 */ /* 0x000fe20000000800 */
[----:B------:R-:W-:Y:S01]  /*0060*/  IADD3 R3, R3, 0xff, RZ ;  /* 0x000000ff03037810 */ /* 0x000fe20007ffe0ff */
[----:B------:R-:W2:Y:S01]  /*0070*/  I2F.RP R10, R7 ;  /* 0x00000007000a7306 */ /* 0x000ea20000209400 */
[----:B------:R-:W-:Y:S01]  /*0080*/  UIADD3 UR5, UR8, -0x20, URZ ;  /* 0xffffffe008057890 */ /* 0x000fe2000fffe03f */
[----:B------:R-:W-:Y:S01]  /*0090*/  IADD3 R242, R242, c[0x0][0x180], RZ ;  /* 0x00006000f2f27a10 */ /* 0x000fe20007ffe0ff */
[----:B------:R-:W-:Y:S01]  /*00a0*/  IMAD.MOV.U32 R200, RZ, RZ, 0x2 ;  /* 0x00000002ffc87424 */ /* 0x000fe200078e00ff */
[----:B------:R-:W-:Y:S01]  /*00b0*/  SHF.R.S32.HI R0, RZ, 0x1f, R3 ;  /* 0x0000001fff007819 */ /* 0x000fe20000011403 */
[----:B------:R-:W-:Y:S01]  /*00c0*/  ULDC.64 UR10, c[0x0][0x118] ;  /* 0x00004600000a7ab9 */ /* 0x000fe20000000a00 */
[----:B------:R-:W-:Y:S01]  /*00d0*/  ISETP.GT.AND P4, PT, R242, 0x1f, PT ;  /* 0x0000001ff200780c */ /* 0x000fe20003f84270 */
[----:B------:R-:W-:Y:S01]  /*00e0*/  UIADD3 UR4, UR8, -0x40, URZ ;  /* 0xffffffc008047890 */ /* 0x000fe2000fffe03f */
[----:B------:R-:W-:Y:S01]  /*00f0*/  LEA.HI R0, R0, R3, RZ, 0x8 ;  /* 0x0000000300007211 */ /* 0x000fe200078f40ff */
[----:B------:R-:W-:Y:S01]  /*0100*/  IMAD.MOV.U32 R232, RZ, RZ, c[0x0][0x188] ;  /* 0x00006200ffe87624 */ /* 0x000fe200078e00ff */
[----:B------:R-:W-:Y:S01]  /*0110*/  LOP3.LUT R171, RZ, c[0x0][0x178], RZ, 0x33, !PT ;  /* 0x00005e00ffab7a12 */ /* 0x000fe200078e33ff */
[----:B------:R-:W-:Y:S01]  /*0120*/  CS2R R32, SRZ ;  /* 0x0000000000207805 */ /* 0x000fe2000001ff00 */
[----:B------:R-:W-:Y:S01]  /*0130*/  SHF.R.S32.HI R15, RZ, 0x8, R0 ;  /* 0x00000008ff0f7819 */ /* 0x000fe20000011400 */
[----:B------:R-:W-:Y:S01]  /*0140*/  CS2R R34, SRZ ;  /* 0x0000000000227805 */ /* 0x000fe2000001ff00 */
[----:B------:R-:W-:Y:S01]  /*0150*/  CS2R R36, SRZ ;  /* 0x0000000000247805 */ /* 0x000fe2000001ff00 */
[----:B------:R-:W-:Y:S01]  /*0160*/  CS2R R38, SRZ ;  /* 0x0000000000267805 */ /* 0x000fe2000001ff00 */
[----:B--2---:R-:W2:Y:S01]  /*0170*/  MUFU.RCP R10, R10 ;  /* 0x0000000a000a7308 */ /* 0x004ea20000001000 */
[----:B------:R-:W-:Y:S01]  /*0180*/  IMAD.SHL.U32 R15, R15, 0x8, RZ ;  /* 0x000000080f0f7824 */ /* 0x000fe200078e00ff */
[----:B------:R-:W-:Y:S01]  /*0190*/  CS2R R40, SRZ ;  /* 0x0000000000287805 */ /* 0x000fe2000001ff00 */
[----:B-1----:R-:W-:Y:S01]  /*01a0*/  IABS R6, R2 ;  /* 0x0000000200067213 */ /* 0x002fe20000000000 */
[----:B------:R-:W-:Y:S01]  /*01b0*/  CS2R R42, SRZ ;  /* 0x00000000002a7805 */ /* 0x000fe2000001ff00 */
[----:B------:R-:W-:Y:S01]  /*01c0*/  CS2R R44, SRZ ;  /* 0x00000000002c7805 */ /* 0x000fe2000001ff00 */
[-C--:B------:R-:W-:Y:S01]  /*01d0*/  IABS R4, R15.reuse ;  /* 0x0000000f00047213 */ /* 0x080fe20000000000 */
[----:B------:R-:W-:Y:S01]  /*01e0*/  CS2R R46, SRZ ;  /* 0x00000000002e7805 */ /* 0x000fe2000001ff00 */
[----:B------:R-:W-:Y:S01]  /*01f0*/  IABS R0, R15 ;  /* 0x0000000f00007213 */ /* 0x000fe20000000000 */
[----:B------:R-:W-:Y:S01]  /*0200*/  CS2R R48, SRZ ;  /* 0x0000000000307805 */ /* 0x000fe2000001ff00 */
[----:B------:R-:W1:Y:S01]  /*0210*/  I2F.RP R5, R4 ;  /* 0x0000000400057306 */ /* 0x000e620000209400 */
[----:B------:R-:W-:Y:S01]  /*0220*/  CS2R R50, SRZ ;  /* 0x0000000000327805 */ /* 0x000fe2000001ff00 */
[----:B------:R-:W-:Y:S01]  /*0230*/  CS2R R52, SRZ ;  /* 0x0000000000347805 */ /* 0x000fe2000001ff00 */
[----:B------:R-:W-:Y:S01]  /*0240*/  IMAD.MOV R0, RZ, RZ, -R0 ;  /* 0x000000ffff007224 */ /* 0x000fe200078e0a00 */
[----:B------:R-:W-:Y:S01]  /*0250*/  CS2R R54, SRZ ;  /* 0x0000000000367805 */ /* 0x000fe2000001ff00 */
[----:B------:R-:W-:Y:S01]  /*0260*/  CS2R R56, SRZ ;  /* 0x0000000000387805 */ /* 0x000fe2000001ff00 */
[----:B--2---:R-:W-:Y:S01]  /*0270*/  IADD3 R10, R10, 0xffffffe, RZ ;  /* 0x0ffffffe0a0a7810 */ /* 0x004fe20007ffe0ff */
[----:B------:R-:W-:Y:S01]  /*0280*/  CS2R R58, SRZ ;  /* 0x00000000003a7805 */ /* 0x000fe2000001ff00 */
        /* <DEDUP_REMOVED lines=8> */
[----:B-1----:R-:W1:Y:S01]  /*0310*/  MUFU.RCP R8, R5 ;  /* 0x0000000500087308 */ /* 0x002e620000001000 */
        /* <DEDUP_REMOVED lines=15> */
[----:B-1----:R-:W-:Y:S01]  /*0410*/  IADD3 R8, R8, 0xffffffe, RZ ;  /* 0x0ffffffe08087810 */ /* 0x002fe20007ffe0ff */
[----:B------:R-:W-:Y:S01]  /*0420*/  CS2R R106, SRZ ;  /* 0x00000000006a7805 */ /* 0x000fe2000001ff00 */
[----:B------:R-:W-:Y:S01]  /*0430*/  CS2R R108, SRZ ;  /* 0x00000000006c7805 */ /* 0x000fe2000001ff00 */
[----:B------:R-:W-:Y:S01]  /*0440*/  CS2R R110, SRZ ;  /* 0x00000000006e7805 */ /* 0x000fe2000001ff00 */
[----:B------:R-:W1:Y:S01]  /*0450*/  F2I.FTZ.U32.TRUNC.NTZ R9, R8 ;  /* 0x0000000800097305 */ /* 0x000e62000021f000 */
        /* <DEDUP_REMOVED lines=10> */
[----:B-1----:R-:W-:-:S02]  /*0500*/  IMAD.MOV R3, RZ, RZ, -R9 ;  /* 0x000000ffff037224 */ /* 0x002fc400078e0a09 */
[----:B------:R-:W-:Y:S02]  /*0510*/  IMAD.MOV.U32 R8, RZ, RZ, RZ ;  /* 0x000000ffff087224 */ /* 0x000fe400078e00ff */
[----:B------:R-:W-:-:S04]  /*0520*/  IMAD R3, R3, R4, RZ ;  /* 0x0000000403037224 */ /* 0x000fc800078e02ff */
[----:B------:R-:W-:Y:S01]  /*0530*/  IMAD.HI.U32 R3, R9, R3, R8 ;  /* 0x0000000309037227 */ /* 0x000fe200078e0008 */
[----:B------:R-:W-:-:S04]  /*0540*/  IABS R9, c[0x0][0x178] ;  /* 0x00005e0000097a13 */ /* 0x000fc80000000000 */
[----:B------:R-:W1:Y:S01]  /*0550*/  I2F.RP R12, R9 ;  /* 0x00000009000c7306 */ /* 0x000e620000209400 */
[----:B------:R-:W-:-:S04]  /*0560*/  IMAD.HI.U32 R13, R3, R6, RZ ;  /* 0x00000006030d7227 */ /* 0x000fc800078e00ff */
[----:B------:R-:W-:Y:S01]  /*0570*/  IMAD R3, R13, R0, R6 ;  /* 0x000000000d037224 */ /* 0x000fe200078e0206 */
[----:B------:R-:W-:-:S04]  /*0580*/  LOP3.LUT R0, R2, R15, RZ, 0x3c, !PT ;  /* 0x0000000f02007212 */ /* 0x000fc800078e3cff */
[----:B------:R-:W-:Y:S02]  /*0590*/  ISETP.GT.U32.AND P1, PT, R4, R3, PT ;  /* 0x000000030400720c */ /* 0x000fe40003f24070 */
[----:B------:R-:W-:Y:S01]  /*05a0*/  ISETP.GE.AND P0, PT, R0, RZ, PT ;  /* 0x000000ff0000720c */ /* 0x000fe20003f06270 */
[----:B------:R-:W-:Y:S01]  /*05b0*/  IMAD.MOV.U32 R0, RZ, RZ, c[0x0][0x178] ;  /* 0x00005e00ff007624 */ /* 0x000fe200078e00ff */
[----:B-1----:R-:W1:Y:S09]  /*05c0*/  MUFU.RCP R14, R12 ;  /* 0x0000000c000e7308 */ /* 0x002e720000001000 */
[----:B------:R-:W-:Y:S01]  /*05d0*/  @!P1 IMAD.IADD R3, R3, 0x1, -R4 ;  /* 0x0000000103039824 */ /* 0x000fe200078e0a04 */
[----:B------:R-:W-:-:S02]  /*05e0*/  @!P1 IADD3 R13, R13, 0x1, RZ ;  /* 0x000000010d0d9810 */ /* 0x000fc40007ffe0ff */
[----:B------:R-:W-:Y:S02]  /*05f0*/  ISETP.NE.AND P1, PT, R15, RZ, PT ;  /* 0x000000ff0f00720c */ /* 0x000fe40003f25270 */
[----:B------:R-:W-:Y:S02]  /*0600*/  ISETP.GE.U32.AND P2, PT, R3, R4, PT ;  /* 0x000000040300720c */ /* 0x000fe40003f46070 */
[----:B------:R-:W-:Y:S02]  /*0610*/  IADD3 R3, R0, 0x3f, RZ ;  /* 0x0000003f00037810 */ /* 0x000fe40007ffe0ff */
[----:B-1----:R-:W-:Y:S02]  /*0620*/  IADD3 R14, R14, 0xffffffe, RZ ;  /* 0x0ffffffe0e0e7810 */ /* 0x002fe40007ffe0ff */
[----:B------:R-:W-:-:S04]  /*0630*/  SHF.R.S32.HI R4, RZ, 0x1f, R3 ;  /* 0x0000001fff047819 */ /* 0x000fc80000011403 */
[----:B------:R-:W-:-:S03]  /*0640*/  LEA.HI R4, R4, R3, RZ, 0x6 ;  /* 0x0000000304047211 */ /* 0x000fc600078f30ff */
[----:B------:R-:W-:-:S05]  /*0650*/  @P2 IADD3 R13, R13, 0x1, RZ ;  /* 0x000000010d0d2810 */ /* 0x000fca0007ffe0ff */
[----:B------:R-:W-:Y:S01]  /*0660*/  @!P0 IMAD.MOV R13, RZ, RZ, -R13 ;  /* 0x000000ffff0d8224 */ /* 0x000fe200078e0a0d */
[----:B------:R-:W-:-:S05]  /*0670*/  @!P1 LOP3.LUT R13, RZ, R15, RZ, 0x33, !PT ;  /* 0x0000000fff0d9212 */ /* 0x000fca00078e33ff */
[----:B------:R-:W-:Y:S02]  /*0680*/  IMAD.SHL.U32 R3, R13, 0x8, RZ ;  /* 0x000000080d037824 */ /* 0x000fe400078e00ff */
[----:B------:R-:W-:-:S03]  /*0690*/  IMAD.MOV R13, RZ, RZ, -R13 ;  /* 0x000000ffff0d7224 */ /* 0x000fc600078e0a0d */
[----:B------:R-:W-:Y:S01]  /*06a0*/  LEA.HI.SX32 R4, R4, -R3, 0x1a ;  /* 0x8000000304047211 */ /* 0x000fe200078fd2ff */
[----:B------:R-:W-:-:S03]  /*06b0*/  IMAD R13, R15, R13, R2 ;  /* 0x0000000d0f0d7224 */ /* 0x000fc600078e0202 */
[----:B------:R-:W-:-:S04]  /*06c0*/  IMNMX R4, R4, 0x8, PT ;  /* 0x0000000804047817 */ /* 0x000fc80003800200 */
[----:B------:R-:W-:Y:S02]  /*06d0*/  IABS R11, R4 ;  /* 0x00000004000b7213 */ /* 0x000fe40000000000 */
[----:B------:R-:W-:Y:S02]  /*06e0*/  ISETP.NE.AND P3, PT, R4, RZ, PT ;  /* 0x000000ff0400720c */ /* 0x000fe40003f65270 */
[----:B------:R-:W1:Y:S08]  /*06f0*/  I2F.RP R8, R11 ;  /* 0x0000000b00087306 */ /* 0x000e700000209400 */
[----:B-1----:R-:W1:Y:S02]  /*0700*/  MUFU.RCP R16, R8 ;  /* 0x0000000800107308 */ /* 0x002e640000001000 */
[----:B-1----:R-:W-:-:S02]  /*0710*/  IADD3 R16, R16, 0xffffffe, RZ ;  /* 0x0ffffffe10107810 */ /* 0x002fc40007ffe0ff */
[----:B------:R-:W-:-:S04]  /*0720*/  IABS R8, R13 ;  /* 0x0000000d00087213 */ /* 0x000fc80000000000 */
[----:B------:R-:W1:Y:S01]  /*0730*/  F2I.FTZ.U32.TRUNC.NTZ R17, R16 ;  /* 0x0000001000117305 */ /* 0x000e62000021f000 */
[-C--:B------:R-:W-:Y:S01]  /*0740*/  LOP3.LUT R13, R13, R4.reuse, RZ, 0x3c, !PT ;  /* 0x000000040d0d7212 */ /* 0x080fe200078e3cff */
[--C-:B-1----:R-:W-:Y:S02]  /*0750*/  IMAD.MOV R0, RZ, RZ, -R17.reuse ;  /* 0x000000ffff007224 */ /* 0x102fe400078e0a11 */
[----:B------:R-:W-:Y:S02]  /*0760*/  IMAD.MOV.U32 R16, RZ, RZ, RZ ;  /* 0x000000ffff107224 */ /* 0x000fe400078e00ff */
[----:B------:R-:W-:Y:S01]  /*0770*/  IMAD R5, R0, R11, RZ ;  /* 0x0000000b00057224 */ /* 0x000fe200078e02ff */
[-C--:B------:R-:W-:Y:S02]  /*0780*/  IABS R0, R4.reuse ;  /* 0x0000000400007213 */ /* 0x080fe40000000000 */
[----:B------:R-:W-:Y:S01]  /*0790*/  LOP3.LUT R4, RZ, R4, RZ, 0x33, !PT ;  /* 0x00000004ff047212 */ /* 0x000fe200078e33ff */
[----:B------:R-:W-:-:S04]  /*07a0*/  IMAD.HI.U32 R5, R17, R5, R16 ;  /* 0x0000000511057227 */ /* 0x000fc800078e0010 */
[----:B------:R-:W-:Y:S02]  /*07b0*/  IMAD.MOV R0, RZ, RZ, -R0 ;  /* 0x000000ffff007224 */ /* 0x000fe400078e0a00 */
[----:B------:R-:W-:-:S04]  /*07c0*/  IMAD.HI.U32 R15, R5, R6, RZ ;  /* 0x00000006050f7227 */ /* 0x000fc800078e00ff */
[----:B------:R-:W-:Y:S02]  /*07d0*/  IMAD R6, R15, R0, R6 ;  /* 0x000000000f067224 */ /* 0x000fe400078e0206 */
[----:B------:R-:W-:Y:S01]  /*07e0*/  IMAD.HI.U32 R5, R5, R8, RZ ;  /* 0x0000000805057227 */ /* 0x000fe200078e00ff */
[----:B------:R-:W1:Y:S02]  /*07f0*/  F2I.FTZ.U32.TRUNC.NTZ R15, R14 ;  /* 0x0000000e000f7305 */ /* 0x000e64000021f000 */
[----:B------:R-:W-:Y:S01]  /*0800*/  ISETP.GT.U32.AND P0, PT, R11, R6, PT ;  /* 0x000000060b00720c */ /* 0x000fe20003f04070 */
[----:B------:R-:W-:Y:S02]  /*0810*/  IMAD R8, R5, R0, R8 ;  /* 0x0000000005087224 */ /* 0x000fe400078e0208 */
[----:B------:R-:W2:Y:S03]  /*0820*/  S2R R0, SR_TID.X ;  /* 0x0000000000007919 */ /* 0x000ea60000002100 */
[----:B------:R-:W-:-:S07]  /*0830*/  ISETP.GT.U32.AND P1, PT, R11, R8, PT ;  /* 0x000000080b00720c */ /* 0x000fce0003f24070 */
[----:B------:R-:W-:Y:S01]  /*0840*/  @!P0 IMAD.IADD R6, R6, 0x1, -R11 ;  /* 0x0000000106068824 */ /* 0x000fe200078e0a0b */
[----:B------:R-:W-:Y:S01]  /*0850*/  ISETP.GE.AND P0, PT, R2, RZ, PT ;  /* 0x000000ff0200720c */ /* 0x000fe20003f06270 */
[----:B-1----:R-:W-:Y:S02]  /*0860*/  IMAD.MOV R2, RZ, RZ, -R15 ;  /* 0x000000ffff027224 */ /* 0x002fe400078e0a0f */
[----:B------:R-:W-:Y:S01]  /*0870*/  IMAD.MOV.U32 R14, RZ, RZ, RZ ;  /* 0x000000ffff0e7224 */ /* 0x000fe200078e00ff */
[----:B------:R-:W-:Y:S01]  /*0880*/  ISETP.GT.U32.AND P2, PT, R11, R6, PT ;  /* 0x000000060b00720c */ /* 0x000fe20003f44070 */
[----:B------:R-:W-:Y:S01]  /*0890*/  @!P1 IMAD.IADD R8, R8, 0x1, -R11 ;  /* 0x0000000108089824 */ /* 0x000fe200078e0a0b */
[----:B------:R-:W-:Y:S02]  /*08a0*/  @!P1 IADD3 R5, R5, 0x1, RZ ;  /* 0x0000000105059810 */ /* 0x000fe40007ffe0ff */
[----:B--2---:R-:W-:Y:S01]  /*08b0*/  SHF.R.U32.HI R223, RZ, 0x2, R0 ;  /* 0x00000002ffdf7819 */ /* 0x004fe20000011600 */
[C---:B------:R-:W-:Y:S01]  /*08c0*/  IMAD.SHL.U32 R211, R0.reuse, 0x8, RZ ;  /* 0x0000000800d37824 */ /* 0x040fe200078e00ff */
[----:B------:R-:W-:-:S07]  /*08d0*/  LOP3.LUT R221, R0, 0x1f, RZ, 0xc0, !PT ;  /* 0x0000001f00dd7812 */ /* 0x000fce00078ec0ff */
[----:B------:R-:W-:Y:S01]  /*08e0*/  @!P2 IMAD.IADD R6, R6, 0x1, -R11 ;  /* 0x000000010606a824 */ /* 0x000fe200078e0a0b */
[----:B------:R-:W-:Y:S02]  /*08f0*/  ISETP.GE.U32.AND P2, PT, R8, R11, PT ;  /* 0x0000000b0800720c */ /* 0x000fe40003f46070 */
[----:B------:R-:W1:Y:S01]  /*0900*/  F2I.FTZ.U32.TRUNC.NTZ R11, R10 ;  /* 0x0000000a000b7305 */ /* 0x000e62000021f000 */
[----:B------:R-:W-:Y:S01]  /*0910*/  @!P0 IMAD.MOV R6, RZ, RZ, -R6 ;  /* 0x000000ffff068224 */ /* 0x000fe200078e0a06 */
[----:B------:R-:W-:Y:S01]  /*0920*/  ISETP.GE.AND P0, PT, R13, RZ, PT ;  /* 0x000000ff0d00720c */ /* 0x000fe20003f06270 */
[----:B------:R-:W-:Y:S01]  /*0930*/  IMAD R13, R2, R9, RZ ;  /* 0x00000009020d7224 */ /* 0x000fe200078e02ff */
[----:B------:R-:W-:Y:S01]  /*0940*/  SGXT.U32 R223, R223, 0x3 ;  /* 0x00000003dfdf781a */ /* 0x000fe20000000000 */
[----:B------:R-:W-:Y:S01]  /*0950*/  IMAD.SHL.U32 R221, R221, 0x8, RZ ;  /* 0x00000008dddd7824 */ /* 0x000fe200078e00ff */
[----:B------:R-:W-:Y:S01]  /*0960*/  SEL R6, R4, R6, !P3 ;  /* 0x0000000604067207 */ /* 0x000fe20005800000 */
[----:B------:R-:W-:Y:S01]  /*0970*/  IMAD.HI.U32 R2, R15, R13, R14 ;  /* 0x0000000d0f027227 */ /* 0x000fe200078e000e */
[----:B------:R-:W-:-:S02]  /*0980*/  SHF.R.U32.HI R14, RZ, 0x2, R0 ;  /* 0x00000002ff0e7819 */ /* 0x000fc40000011600 */
[----:B------:R-:W-:Y:S01]  /*0990*/  LOP3.LUT R222, R0, 0x3, RZ, 0xc0, !PT ;  /* 0x0000000300de7812 */ /* 0x000fe200078ec0ff */
[----:B------:R-:W-:Y:S01]  /*09a0*/  IMAD.IADD R201, R3, 0x1, R6 ;  /* 0x0000000103c97824 */ /* 0x000fe200078e0206 */
[----:B------:R-:W-:Y:S02]  /*09b0*/  @P2 IADD3 R5, R5, 0x1, RZ ;  /* 0x0000000105052810 */ /* 0x000fe40007ffe0ff */
[----:B------:R-:W-:Y:S01]  /*09c0*/  LOP3.LUT R14, R223, 0x38, R14, 0xf8, !PT ;  /* 0x00000038df0e7812 */ /* 0x000fe200078ef80e */
[----:B------:R-:W-:Y:S01]  /*09d0*/  IMAD.SHL.U32 R201, R201, 0x40, RZ ;  /* 0x00000040c9c97824 */ /* 0x000fe200078e00ff */
[--C-:B------:R-:W-:Y:S01]  /*09e0*/  LOP3.LUT R211, R211, 0x18, R0.reuse, 0x48, !PT ;  /* 0x00000018d3d37812 */ /* 0x100fe200078e4800 */
[----:B-1----:R-:W-:Y:S01]  /*09f0*/  IMAD.MOV R6, RZ, RZ, -R11 ;  /* 0x000000ffff067224 */ /* 0x002fe200078e0a0b */
[----:B------:R-:W-:Y:S01]  /*0a00*/  SHF.R.U32.HI R219, RZ, 0x5, R0 ;  /* 0x00000005ffdb7819 */ /* 0x000fe20000011600 */
[----:B------:R-:W-:Y:S01]  /*0a10*/  @!P0 IMAD.MOV R5, RZ, RZ, -R5 ;  /* 0x000000ffff058224 */ /* 0x000fe200078e0a05 */
[----:B------:R-:W-:Y:S01]  /*0a20*/  LOP3.LUT R8, R201, R14, RZ, 0xfc, !PT ;  /* 0x0000000ec9087212 */ /* 0x000fe200078efcff */
[----:B------:R-:W-:Y:S01]  /*0a30*/  IMAD R3, R6, R7, RZ ;  /* 0x0000000706037224 */ /* 0x000fe200078e02ff */
[----:B------:R-:W-:Y:S01]  /*0a40*/  SGXT.U32 R219, R219, 0x5 ;  /* 0x00000005dbdb781a */ /* 0x000fe20000000000 */
[----:B------:R-:W-:Y:S01]  /*0a50*/  IMAD.MOV.U32 R10, RZ, RZ, RZ ;  /* 0x000000ffff0a7224 */ /* 0x000fe200078e00ff */
[----:B------:R-:W-:Y:S01]  /*0a60*/  SEL R4, R4, R5, !P3 ;  /* 0x0000000504047207 */ /* 0x000fe20005800000 */
[----:B------:R-:W-:Y:S01]  /*0a70*/  IMAD.SHL.U32 R220, R222, 0x8, RZ ;  /* 0x00000008dedc7824 */ /* 0x000fe200078e00ff */
[----:B------:R-:W-:Y:S01]  /*0a80*/  IADD3 R5, R8, 0x20, RZ ;  /* 0x0000002008057810 */ /* 0x000fe20007ffe0ff */
[----:B------:R-:W-:Y:S01]  /*0a90*/  IMAD.HI.U32 R3, R11, R3, R10 ;  /* 0x000000030b037227 */ /* 0x000fe200078e000a */
[----:B------:R-:W-:-:S02]  /*0aa0*/  IABS R11, R8 ;  /* 0x00000008000b7213 */ /* 0x000fc40000000000 */
[----:B------:R-:W-:Y:S01]  /*0ab0*/  IABS R10, R5 ;  /* 0x00000005000a7213 */ /* 0x000fe20000000000 */
[----:B------:R-:W-:Y:S01]  /*0ac0*/  IMAD R199, R4, 0x100, R221 ;  /* 0x0000010004c77824 */ /* 0x000fe200078e02dd */
[----:B------:R-:W-:Y:S01]  /*0ad0*/  ISETP.GE.AND P1, PT, R220, c[0x0][0x180], PT ;  /* 0x00006000dc007a0c */ /* 0x000fe20003f26270 */
[C---:B------:R-:W-:Y:S01]  /*0ae0*/  IMAD.HI.U32 R4, R2.reuse, R11, RZ ;  /* 0x0000000b02047227 */ /* 0x040fe200078e00ff */
[----:B------:R-:W-:Y:S02]  /*0af0*/  ISETP.GE.AND P5, PT, R5, RZ, PT ;  /* 0x000000ff0500720c */ /* 0x000fe40003fa6270 */
[----:B------:R-:W-:Y:S01]  /*0b00*/  IABS R6, R199 ;  /* 0x000000c700067213 */ /* 0x000fe20000000000 */
[----:B------:R-:W-:Y:S01]  /*0b10*/  IMAD.HI.U32 R2, R2, R10, RZ ;  /* 0x0000000a02027227 */ /* 0x000fe200078e00ff */
[C---:B------:R-:W-:Y:S02]  /*0b20*/  ISETP.GE.AND P0, PT, R219.reuse, c[0x0][0x180], PT ;  /* 0x00006000db007a0c */ /* 0x040fe40003f06270 */
[----:B------:R-:W-:Y:S01]  /*0b30*/  SHF.R.U32.HI R165, RZ, 0x4, R0 ;  /* 0x00000004ffa57819 */ /* 0x000fe20000011600 */
[----:B------:R-:W-:Y:S01]  /*0b40*/  IMAD.MOV R4, RZ, RZ, -R4 ;  /* 0x000000ffff047224 */ /* 0x000fe200078e0a04 */
[----:B------:R-:W-:Y:S01]  /*0b50*/  IADD3 R217, R219, 0x8, RZ ;  /* 0x00000008dbd97810 */ /* 0x000fe20007ffe0ff */
[----:B------:R-:W-:Y:S01]  /*0b60*/  IMAD.MOV R2, RZ, RZ, -R2 ;  /* 0x000000ffff027224 */ /* 0x000fe200078e0a02 */
[----:B------:R-:W-:Y:S01]  /*0b70*/  SGXT.U32 R165, R165, 0x1 ;  /* 0x00000001a5a5781a */ /* 0x000fe20000000000 */
[C---:B------:R-:W-:Y:S01]  /*0b80*/  IMAD R4, R9.reuse, R4, R11 ;  /* 0x0000000409047224 */ /* 0x040fe200078e020b */
[----:B------:R-:W-:Y:S01]  /*0b90*/  SHF.R.U32.HI R11, RZ, 0x5, R0 ;  /* 0x00000005ff0b7819 */ /* 0x000fe20000011600 */
[----:B------:R-:W-:Y:S01]  /*0ba0*/  IMAD R2, R9, R2, R10 ;  /* 0x0000000209027224 */ /* 0x000fe200078e020a */
[----:B------:R-:W-:Y:S01]  /*0bb0*/  SHF.R.U32.HI R12, RZ, 0x5, R0 ;  /* 0x00000005ff0c7819 */ /* 0x000fe20000011600 */
[----:B------:R-:W-:Y:S01]  /*0bc0*/  IMAD.HI.U32 R16, R3, R6, RZ ;  /* 0x0000000603107227 */ /* 0x000fe200078e00ff */
[----:B------:R-:W-:-:S02]  /*0bd0*/  ISETP.GT.U32.AND P3, PT, R9, R4, PT ;  /* 0x000000040900720c */ /* 0x000fc40003f64070 */
[----:B------:R-:W-:Y:S01]  /*0be0*/  ISETP.GT.U32.AND P2, PT, R9, R2, PT ;  /* 0x000000020900720c */ /* 0x000fe20003f44070 */
[----:B------:R-:W-:Y:S01]  /*0bf0*/  IMAD.MOV R16, RZ, RZ, -R16 ;  /* 0x000000ffff107224 */ /* 0x000fe200078e0a10 */
[----:B------:R-:W-:Y:S01]  /*0c00*/  SGXT.U32 R11, R11, 0x3 ;  /* 0x000000030b0b781a */ /* 0x000fe20000000000 */
[----:B------:R-:W-:Y:S01]  /*0c10*/  IMAD R211, R14, 0x20, R211 ;  /* 0x000000200ed37824 */ /* 0x000fe200078e02d3 */
[----:B------:R-:W-:Y:S01]  /*0c20*/  SEL R14, RZ, 0x10, !P4 ;  /* 0x00000010ff0e7807 */ /* 0x000fe20006000000 */
[----:B------:R-:W-:Y:S01]  /*0c30*/  IMAD R16, R7, R16, R6 ;  /* 0x0000001007107224 */ /* 0x000fe200078e0206 */
[----:B------:R-:W-:Y:S01]  /*0c40*/  IADD3 R216, R219, 0xc, RZ ;  /* 0x0000000cdbd87810 */ /* 0x000fe20007ffe0ff */
[----:B------:R-:W-:Y:S01]  /*0c50*/  IMAD.SHL.U32 R211, R211, 0x2, RZ ;  /* 0x00000002d3d37824 */ /* 0x000fe200078e00ff */
[C---:B------:R-:W-:Y:S01]  /*0c60*/  SEL R10, R14.reuse, RZ, !P1 ;  /* 0x000000ff0e0a7207 */ /* 0x040fe20004800000 */
[----:B------:R-:W-:Y:S01]  /*0c70*/  IMAD.SHL.U32 R3, R165, 0x4, RZ ;  /* 0x00000004a5037824 */ /* 0x000fe200078e00ff */
[----:B------:R-:W-:Y:S01]  /*0c80*/  SEL R6, R14, RZ, !P0 ;  /* 0x000000ff0e067207 */ /* 0x000fe20004000000 */
[--C-:B------:R-:W-:Y:S01]  /*0c90*/  @!P3 IMAD.IADD R4, R4, 0x1, -R9.reuse ;  /* 0x000000010404b824 */ /* 0x100fe200078e0a09 */
[----:B------:R-:W-:Y:S01]  /*0ca0*/  ISETP.GE.AND P3, PT, R8, RZ, PT ;  /* 0x000000ff0800720c */ /* 0x000fe20003f66270 */
[----:B------:R-:W-:Y:S01]  /*0cb0*/  @!P2 IMAD.IADD R2, R2, 0x1, -R9 ;  /* 0x000000010202a824 */ /* 0x000fe200078e0a09 */
[----:B------:R-:W-:-:S02]  /*0cc0*/  ISETP.GT.U32.AND P2, PT, R7, R16, PT ;  /* 0x000000100700720c */ /* 0x000fc40003f44070 */
[C---:B------:R-:W-:Y:S02]  /*0cd0*/  ISETP.GT.U32.AND P6, PT, R9.reuse, R4, PT ;  /* 0x000000040900720c */ /* 0x040fe40003fc4070 */
[----:B------:R-:W-:Y:S02]  /*0ce0*/  ISETP.GT.U32.AND P1, PT, R9, R2, PT ;  /* 0x000000020900720c */ /* 0x000fe40003f24070 */
[----:B------:R-:W-:Y:S02]  /*0cf0*/  ISETP.NE.U32.AND P4, PT, R10, RZ, PT ;  /* 0x000000ff0a00720c */ /* 0x000fe40003f85070 */
[----:B------:R-:W-:Y:S02]  /*0d00*/  ISETP.NE.U32.AND P0, PT, R6, RZ, PT ;  /* 0x000000ff0600720c */ /* 0x000fe40003f05070 */
[----:B------:R-:W-:Y:S02]  /*0d10*/  IADD3 R214, R219, 0x14, RZ ;  /* 0x00000014dbd67810 */ /* 0x000fe40007ffe0ff */
[----:B------:R-:W-:Y:S01]  /*0d20*/  LOP3.LUT R210, R11, 0x1f, R0, 0x78, !PT ;  /* 0x0000001f0bd27812 */ /* 0x000fe200078e7800 */
[----:B------:R-:W-:Y:S01]  /*0d30*/  @!P2 IMAD.IADD R16, R16, 0x1, -R7 ;  /* 0x000000011010a824 */ /* 0x000fe200078e0a07 */
[----:B------:R-:W-:Y:S01]  /*0d40*/  ISETP.GE.AND P2, PT, R219, UR5, PT ;  /* 0x00000005db007c0c */ /* 0x000fe2000bf46270 */
[--C-:B------:R-:W-:Y:S01]  /*0d50*/  @!P6 IMAD.IADD R4, R4, 0x1, -R9.reuse ;  /* 0x000000010404e824 */ /* 0x100fe200078e0a09 */
[----:B------:R-:W-:Y:S01]  /*0d60*/  ISETP.GT.AND P6, PT, R242, 0x3f, PT ;  /* 0x0000003ff200780c */ /* 0x000fe20003fc4270 */
[----:B------:R-:W-:Y:S01]  /*0d70*/  @!P1 IMAD.IADD R2, R2, 0x1, -R9 ;  /* 0x0000000102029824 */ /* 0x000fe200078e0a09 */
[----:B------:R-:W-:Y:S01]  /*0d80*/  ISETP.GE.AND P1, PT, R220, UR5, PT ;  /* 0x00000005dc007c0c */ /* 0x000fe2000bf26270 */
[----:B------:R-:W-:Y:S01]  /*0d90*/  IMAD.MOV.U32 R8, RZ, RZ, R4 ;  /* 0x000000ffff087224 */ /* 0x000fe200078e0004 */
[----:B------:R-:W-:Y:S01]  /*0da0*/  SEL R5, RZ, 0x10, !P6 ;  /* 0x00000010ff057807 */ /* 0x000fe20007000000 */
[----:B------:R-:W-:Y:S01]  /*0db0*/  @!P5 IMAD.MOV R2, RZ, RZ, -R2 ;  /* 0x000000ffff02d224 */ /* 0x000fe200078e0a02 */
[----:B------:R-:W-:Y:S01]  /*0dc0*/  SGXT.U32 R12, R12, 0x2 ;  /* 0x000000020c0c781a */ /* 0x000fe20000000000 */
[----:B------:R-:W-:Y:S01]  /*0dd0*/  @!P3 IMAD.MOV R8, RZ, RZ, -R8 ;  /* 0x000000ffff08b224 */ /* 0x000fe200078e0a08 */
[----:B------:R-:W-:Y:S01]  /*0de0*/  SEL R9, R5, RZ, !P1 ;  /* 0x000000ff05097207 */ /* 0x000fe20004800000 */
[----:B------:R-:W-:Y:S01]  /*0df0*/  IMAD.SHL.U32 R11, R219, 0x100, RZ ;  /* 0x00000100db0b7824 */ /* 0x000fe200078e00ff */
[----:B------:R-:W-:Y:S01]  /*0e00*/  ISETP.GT.U32.AND P1, PT, R7, R16, PT ;  /* 0x000000100700720c */ /* 0x000fe20003f24070 */
[----:B------:R-:W-:Y:S01]  /*0e10*/  IMAD.SHL.U32 R210, R210, 0x8, RZ ;  /* 0x00000008d2d27824 */ /* 0x000fe200078e00ff */
[----:B------:R-:W-:-:S02]  /*0e20*/  ISETP.NE.AND P3, PT, RZ, c[0x0][0x178], PT ;  /* 0x00005e00ff007a0c */ /* 0x000fc40003f65270 */
[----:B------:R-:W-:Y:S02]  /*0e30*/  SEL R6, R5, RZ, !P2 ;  /* 0x000000ff05067207 */ /* 0x000fe40005000000 */
[C---:B------:R-:W-:Y:S02]  /*0e40*/  SEL R169, R171.reuse, R8, !P3 ;  /* 0x00000008aba97207 */ /* 0x040fe40005800000 */
[----:B------:R-:W-:Y:S02]  /*0e50*/  SEL R171, R171, R2, !P3 ;  /* 0x00000002abab7207 */ /* 0x000fe40005800000 */
[----:B------:R-:W-:Y:S01]  /*0e60*/  ISETP.GE.AND P3, PT, R199, RZ, PT ;  /* 0x000000ffc700720c */ /* 0x000fe20003f66270 */
[--C-:B------:R-:W-:Y:S01]  /*0e70*/  IMAD R169, R169, c[0x0][0x184], R220.reuse ;  /* 0x00006100a9a97a24 */ /* 0x100fe200078e02dc */
[----:B------:R-:W-:Y:S01]  /*0e80*/  ISETP.NE.U32.AND P5, PT, R6, RZ, PT ;  /* 0x000000ff0600720c */ /* 0x000fe20003fa5070 */
[----:B------:R-:W-:Y:S01]  /*0e90*/  @!P1 IMAD.IADD R16, R16, 0x1, -R7 ;  /* 0x0000000110109824 */ /* 0x000fe200078e0a07 */
[----:B------:R-:W-:Y:S01]  /*0ea0*/  ISETP.NE.AND P1, PT, RZ, c[0x0][0x17c], PT ;  /* 0x00005f00ff007a0c */ /* 0x000fe20003f25270 */
[----:B------:R-:W-:Y:S01]  /*0eb0*/  IMAD R171, R171, c[0x0][0x184], R220 ;  /* 0x00006100abab7a24 */ /* 0x000fe200078e02dc */
[----:B------:R-:W-:Y:S01]  /*0ec0*/  IADD3 R218, R219, 0x4, RZ ;  /* 0x00000004dbda7810 */ /* 0x000fe20007ffe0ff */
[----:B------:R-:W-:Y:S01]  /*0ed0*/  IMAD.WIDE R26, R169, R200, c[0x0][0x160] ;  /* 0x00005800a91a7625 */ /* 0x000fe200078e02c8 */
[----:B------:R-:W-:-:S02]  /*0ee0*/  ISETP.GT.AND P6, PT, R242, 0x5f, PT ;  /* 0x0000005ff200780c */ /* 0x000fc40003fc4270 */
[----:B------:R-:W-:Y:S01]  /*0ef0*/  IADD3 R213, R219, 0x18, RZ ;  /* 0x00000018dbd57810 */ /* 0x000fe20007ffe0ff */
[----:B------:R-:W-:Y:S01]  /*0f00*/  IMAD.WIDE R24, R171, R200, c[0x0][0x160] ;  /* 0x00005800ab187625 */ /* 0x000fe200078e02c8 */
[----:B------:R1:W-:Y:S01]  /*0f10*/  LDGSTS.E.BYPASS.LTC128B.128 [R211], [R26.64], P4 ;  /* 0x000000001ad37fae */ /* 0x0003e2000a101d4a */
[----:B------:R-:W-:Y:S02]  /*0f20*/  LOP3.LUT R3, R3, R12, RZ, 0xfc, !PT ;  /* 0x0000000c03037212 */ /* 0x000fe400078efcff */
[----:B------:R-:W-:Y:S01]  /*0f30*/  @!P3 IMAD.MOV R16, RZ, RZ, -R16 ;  /* 0x000000ffff10b224 */ /* 0x000fe200078e0a10 */
[----:B------:R2:W-:Y:S01]  /*0f40*/  LDGSTS.E.BYPASS.LTC128B.128 [R211+0x800], [R24.64], P4 ;  /* 0x0080000018d37fae */ /* 0x0005e2000a101d4a */
[----:B------:R-:W-:Y:S02]  /*0f50*/  @!P1 LOP3.LUT R16, RZ, c[0x0][0x17c], RZ, 0x33, !PT ;  /* 0x00005f00ff109a12 */ /* 0x000fe400078e33ff */
[----:B------:R-:W-:Y:S01]  /*0f60*/  ISETP.GE.AND P1, PT, R217, c[0x0][0x180], PT ;  /* 0x00006000d9007a0c */ /* 0x000fe20003f26270 */
[----:B------:R-:W0:Y:S01]  /*0f70*/  LDGDEPBAR ;  /* 0x00000000000079af */ /* 0x000e220000000000 */
[----:B------:R-:W-:Y:S01]  /*0f80*/  ISETP.GE.AND P4, PT, R216, c[0x0][0x180], PT ;  /* 0x00006000d8007a0c */ /* 0x000fe20003f86270 */
[----:B------:R-:W-:Y:S01]  /*0f90*/  IMAD R225, R219, c[0x0][0x188], R16 ;  /* 0x00006200dbe17a24 */ /* 0x000fe200078e0210 */
[----:B------:R-:W-:-:S02]  /*0fa0*/  SEL R6, R14, RZ, !P1 ;  /* 0x000000ff0e067207 */ /* 0x000fc40004800000 */
[----:B------:R-:W-:Y:S01]  /*0fb0*/  ISETP.GE.AND P1, PT, R214, c[0x0][0x180], PT ;  /* 0x00006000d6007a0c */ /* 0x000fe20003f26270 */
[----:B------:R-:W-:Y:S01]  /*0fc0*/  IMAD R229, R232, 0x4, R225 ;  /* 0x00000004e8e57824 */ /* 0x000fe200078e02e1 */
[----:B------:R-:W-:Y:S01]  /*0fd0*/  ISETP.GE.AND P3, PT, R218, c[0x0][0x180], PT ;  /* 0x00006000da007a0c */ /* 0x000fe20003f66270 */
[-C--:B------:R-:W-:Y:S01]  /*0fe0*/  IMAD.WIDE R22, R225, R200.reuse, c[0x0][0x168] ;  /* 0x00005a00e1167625 */ /* 0x080fe200078e02c8 */
[----:B------:R-:W-:Y:S02]  /*0ff0*/  IADD3 R215, R219, 0x10, RZ ;  /* 0x00000010dbd77810 */ /* 0x000fe40007ffe0ff */
[----:B------:R-:W-:Y:S01]  /*1000*/  SEL R15, R14, RZ, !P4 ;  /* 0x000000ff0e0f7207 */ /* 0x000fe20006000000 */
[----:B------:R-:W-:Y:S01]  /*1010*/  IMAD R233, R232, 0x4, R229 ;  /* 0x00000004e8e97824 */ /* 0x000fe200078e02e5 */
[----:B------:R-:W-:Y:S01]  /*1020*/  SEL R12, R14, RZ, !P1 ;  /* 0x000000ff0e0c7207 */ /* 0x000fe20004800000 */
[----:B------:R-:W-:Y:S01]  /*1030*/  IMAD.WIDE R20, R229, R200, c[0x0][0x168] ;  /* 0x00005a00e5147625 */ /* 0x000fe200078e02c8 */
[----:B------:R-:W-:-:S02]  /*1040*/  ISETP.GE.AND P2, PT, R220, UR4, PT ;  /* 0x00000004dc007c0c */ /* 0x000fc4000bf46270 */
[----:B------:R-:W-:Y:S01]  /*1050*/  SEL R4, RZ, 0x10, !P6 ;  /* 0x00000010ff047807 */ /* 0x000fe20007000000 */
[-C--:B------:R-:W-:Y:S01]  /*1060*/  IMAD.WIDE R18, R233, R200.reuse, c[0x0][0x168] ;  /* 0x00005a00e9127625 */ /* 0x080fe200078e02c8 */
[----:B------:R-:W-:Y:S02]  /*1070*/  ISETP.GE.AND P4, PT, R213, c[0x0][0x180], PT ;  /* 0x00006000d5007a0c */ /* 0x000fe40003f86270 */
[----:B------:R-:W-:Y:S01]  /*1080*/  ISETP.GE.AND P1, PT, R218, UR5, PT ;  /* 0x00000005da007c0c */ /* 0x000fe2000bf26270 */
[----:B------:R-:W-:Y:S01]  /*1090*/  IMAD R237, R232, 0x4, R233 ;  /* 0x00000004e8ed7824 */ /* 0x000fe200078e02e9 */
[----:B------:R-:W-:Y:S02]  /*10a0*/  SEL R7, R14, RZ, !P3 ;  /* 0x000000ff0e077207 */ /* 0x000fe40005800000 */
[----:B------:R-:W-:Y:S01]  /*10b0*/  LOP3.LUT R210, R210, R11, RZ, 0xfc, !PT ;  /* 0x0000000bd2d27212 */ /* 0x000fe200078efcff */
[----:B------:R-:W-:Y:S01]  /*10c0*/  IMAD R241, R232, 0x4, R237 ;  /* 0x00000004e8f17824 */ /* 0x000fe200078e02ed */
[----:B------:R-:W-:Y:S01]  /*10d0*/  ISETP.NE.U32.AND P6, PT, R9, RZ, PT ;  /* 0x000000ff0900720c */ /* 0x000fe20003fc5070 */
[----:B------:R-:W-:Y:S01]  /*10e0*/  IMAD.WIDE R16, R237, R200, c[0x0][0x168] ;  /* 0x00005a00ed107625 */ /* 0x000fe200078e02c8 */
[----:B------:R-:W-:-:S02]  /*10f0*/  ISETP.GE.AND P3, PT, R215, c[0x0][0x180], PT ;  /* 0x00006000d7007a0c */ /* 0x000fc40003f66270 */
[----:B------:R-:W-:Y:S01]  /*1100*/  SEL R9, R4, RZ, !P2 ;  /* 0x000000ff04097207 */ /* 0x000fe20005000000 */
[----:B------:R-:W-:Y:S01]  /*1110*/  IMAD.SHL.U32 R210, R210, 0x2, RZ ;  /* 0x00000002d2d27824 */ /* 0x000fe200078e00ff */
[----:B------:R-:W-:Y:S01]  /*1120*/  IADD3 R212, R219, 0x1c, RZ ;  /* 0x0000001cdbd47810 */ /* 0x000fe20007ffe0ff */
[----:B------:R-:W-:Y:S01]  /*1130*/  IMAD R245, R232, 0x4, R241 ;  /* 0x00000004e8f57824 */ /* 0x000fe200078e02f1 */
[----:B------:R-:W-:Y:S02]  /*1140*/  SEL R2, R14, RZ, !P4 ;  /* 0x000000ff0e027207 */ /* 0x000fe40006000000 */
[----:B------:R-:W-:Y:S01]  /*1150*/  SEL R11, R5, RZ, !P1 ;  /* 0x000000ff050b7207 */ /* 0x000fe20004800000 */
[----:B------:R3:W-:Y:S01]  /*1160*/  LDGSTS.E.BYPASS.LTC128B.128 [R210+0x4000], [R22.64], P0 ;  /* 0x0400000016d27fae */ /* 0x0007e20008101d4a */
[----:B------:R-:W-:Y:S01]  /*1170*/  ISETP.GE.AND P4, PT, R217, UR5, PT ;  /* 0x00000005d9007c0c */ /* 0x000fe2000bf86270 */
[----:B------:R-:W-:Y:S01]  /*1180*/  IMAD R249, R232, 0x4, R245 ;  /* 0x00000004e8f97824 */ /* 0x000fe200078e02f5 */
[----:B------:R-:W-:Y:S01]  /*1190*/  ISETP.GE.AND P1, PT, R216, UR5, PT ;  /* 0x00000005d8007c0c */ /* 0x000fe2000bf26270 */
[----:B------:R-:W-:Y:S01]  /*11a0*/  IMAD.WIDE R28, R245, R200, c[0x0][0x168] ;  /* 0x00005a00f51c7625 */ /* 0x000fe200078e02c8 */
[----:B------:R-:W-:-:S02]  /*11b0*/  LOP3.LUT R209, R218, 0x7, RZ, 0xc0, !PT ;  /* 0x00000007dad17812 */ /* 0x000fc400078ec0ff */
[----:B------:R-:W-:Y:S01]  /*11c0*/  SEL R13, R14, RZ, !P3 ;  /* 0x000000ff0e0d7207 */ /* 0x000fe20005800000 */
[----:B------:R-:W-:Y:S01]  /*11d0*/  IMAD R167, R232, 0x4, R249 ;  /* 0x00000004e8a77824 */ /* 0x000fe200078e02f9 */
[----:B------:R-:W-:Y:S01]  /*11e0*/  ISETP.NE.U32.AND P2, PT, R9, RZ, PT ;  /* 0x000000ff0900720c */ /* 0x000fe20003f45070 */
[----:B------:R-:W-:Y:S01]  /*11f0*/  IMAD.WIDE R30, R249, R200, c[0x0][0x168] ;  /* 0x00005a00f91e7625 */ /* 0x000fe200078e02c8 */
[----:B------:R-:W-:Y:S02]  /*1200*/  ISETP.GE.AND P3, PT, R212, c[0x0][0x180], PT ;  /* 0x00006000d4007a0c */ /* 0x000fe40003f66270 */
[C---:B------:R-:W-:Y:S01]  /*1210*/  SEL R10, R5.reuse, RZ, !P4 ;  /* 0x000000ff050a7207 */ /* 0x040fe20006000000 */
[----:B------:R-:W-:Y:S01]  /*1220*/  IMAD.SHL.U32 R232, R232, 0x20, RZ ;  /* 0x00000020e8e87824 */ /* 0x000fe200078e00ff */
[----:B------:R-:W-:Y:S02]  /*1230*/  SEL R9, R5, RZ, !P1 ;  /* 0x000000ff05097207 */ /* 0x000fe40004800000 */
[----:B------:R-:W-:-:S02]  /*1240*/  LOP3.LUT R209, R209, 0x1f, R0, 0x78, !PT ;  /* 0x0000001fd1d17812 */ /* 0x000fc400078e7800 */
[----:B------:R-:W-:Y:S02]  /*1250*/  ISETP.GE.AND P4, PT, R215, UR5, PT ;  /* 0x00000005d7007c0c */ /* 0x000fe4000bf86270 */
[----:B------:R-:W-:Y:S01]  /*1260*/  ISETP.GE.AND P1, PT, R214, UR5, PT ;  /* 0x00000005d6007c0c */ /* 0x000fe2000bf26270 */
[----:B------:R-:W-:Y:S01]  /*1270*/  IMAD R209, R218, 0x20, R209 ;  /* 0x00000020dad17824 */ /* 0x000fe200078e02d1 */
[----:B------:R-:W-:Y:S02]  /*1280*/  SEL R14, R14, RZ, !P3 ;  /* 0x000000ff0e0e7207 */ /* 0x000fe40005800000 */
[----:B------:R-:W-:Y:S01]  /*1290*/  ISETP.NE.U32.AND P3, PT, R7, RZ, PT ;  /* 0x000000ff0700720c */ /* 0x000fe20003f65070 */
[----:B------:R-:W-:Y:S01]  /*12a0*/  IMAD.SHL.U32 R209, R209, 0x8, RZ ;  /* 0x00000008d1d17824 */ /* 0x000fe200078e00ff */
[C---:B------:R-:W-:Y:S01]  /*12b0*/  SEL R8, R5.reuse, RZ, !P4 ;  /* 0x000000ff05087207 */ /* 0x040fe20006000000 */
[----:B---3--:R-:W-:Y:S01]  /*12c0*/  IMAD.WIDE R22, R232, 0x2, R22 ;  /* 0x00000002e8167825 */ /* 0x008fe200078e0216 */
[----:B------:R-:W-:-:S02]  /*12d0*/  SEL R7, R5, RZ, !P1 ;  /* 0x000000ff05077207 */ /* 0x000fc40004800000 */
[----:B------:R-:W-:Y:S01]  /*12e0*/  ISETP.GE.AND P4, PT, R213, UR5, PT ;  /* 0x00000005d5007c0c */ /* 0x000fe2000bf86270 */
[----:B------:R-:W-:Y:S01]  /*12f0*/  IMAD.SHL.U32 R209, R209, 0x2, RZ ;  /* 0x00000002d1d17824 */ /* 0x000fe200078e00ff */
[----:B------:R-:W-:Y:S02]  /*1300*/  ISETP.NE.U32.AND P1, PT, R6, RZ, PT ;  /* 0x000000ff0600720c */ /* 0x000fe40003f25070 */
[----:B------:R-:W-:Y:S02]  /*1310*/  SEL R6, R5, RZ, !P4 ;  /* 0x000000ff05067207 */ /* 0x000fe40006000000 */
[----:B------:R-:W-:Y:S01]  /*1320*/  ISETP.GE.AND P4, PT, R212, UR5, PT ;  /* 0x00000005d4007c0c */ /* 0x000fe2000bf86270 */
[----:B------:R3:W-:Y:S01]  /*1330*/  LDGSTS.E.BYPASS.LTC128B.128 [R209+0x4000], [R20.64], P3 ;  /* 0x0400000014d17fae */ /* 0x0007e20009901d4a */
[----:B------:R-:W-:Y:S02]  /*1340*/  ISETP.NE.U32.AND P0, PT, R13, RZ, PT ;  /* 0x000000ff0d00720c */ /* 0x000fe40003f05070 */
[----:B------:R-:W-:-:S02]  /*1350*/  SEL R5, R5, RZ, !P4 ;  /* 0x000000ff05057207 */ /* 0x000fc40006000000 */
[----:B------:R-:W-:Y:S02]  /*1360*/  ISETP.NE.U32.AND P4, PT, R15, RZ, PT ;  /* 0x000000ff0f00720c */ /* 0x000fe40003f85070 */
[----:B------:R-:W-:Y:S01]  /*1370*/  ISETP.NE.U32.AND P3, PT, R12, RZ, PT ;  /* 0x000000ff0c00720c */ /* 0x000fe20003f65070 */
[----:B------:R1:W-:Y:S01]  /*1380*/  LDGSTS.E.BYPASS.LTC128B.128 [R210+0x5000], [R18.64], P1 ;  /* 0x0500000012d27fae */ /* 0x0003e20008901d4a */
[----:B------:R-:W-:Y:S01]  /*1390*/  ISETP.NE.U32.AND P1, PT, R2, RZ, PT ;  /* 0x000000ff0200720c */ /* 0x000fe20003f25070 */
[----:B------:R-:W-:Y:S01]  /*13a0*/  IMAD.WIDE R12, R241, R200, c[0x0][0x168] ;  /* 0x00005a00f10c7625 */ /* 0x000fe200078e02c8 */
[----:B------:R-:W-:Y:S02]  /*13b0*/  SHF.R.U32.HI R2, RZ, 0x1, R0 ;  /* 0x00000001ff027819 */ /* 0x000fe40000011600 */
[----:B------:R-:W-:Y:S02]  /*13c0*/  LOP3.LUT R197, R0, 0xf, RZ, 0xc0, !PT ;  /* 0x0000000f00c57812 */ /* 0x000fe400078ec0ff */
[----:B------:R-:W-:-:S02]  /*13d0*/  SGXT.U32 R2, R2, 0x2 ;  /* 0x000000020202781a */ /* 0x000fc40000000000 */
[----:B------:R-:W-:Y:S01]  /*13e0*/  LOP3.LUT R166, R3, 0x7, R0, 0x78, !PT ;  /* 0x0000000703a67812 */ /* 0x000fe200078e7800 */
[----:B------:R2:W-:Y:S01]  /*13f0*/  LDGSTS.E.BYPASS.LTC128B.128 [R209+0x5000], [R16.64], P4 ;  /* 0x0500000010d17fae */ /* 0x0005e2000a101d4a */
[----:B------:R-:W-:Y:S01]  /*1400*/  LOP3.LUT R208, R165, R2, RZ, 0x3c, !PT ;  /* 0x00000002a5d07212 */ /* 0x000fe200078e3cff */
[----:B------:R-:W-:Y:S01]  /*1410*/  IMAD.SHL.U32 R15, R197, 0x20, RZ ;  /* 0x00000020c50f7824 */ /* 0x000fe200078e00ff */
[----:B------:R-:W-:Y:S01]  /*1420*/  ISETP.NE.U32.AND P4, PT, R14, RZ, PT ;  /* 0x000000ff0e00720c */ /* 0x000fe20003f85070 */
[----:B------:R2:W-:Y:S01]  /*1430*/  LDGSTS.E.BYPASS.LTC128B.128 [R210+0x6000], [R12.64], P0 ;  /* 0x060000000cd27fae */ /* 0x0005e20008101d4a */
[----:B------:R-:W-:Y:S01]  /*1440*/  ISETP.GE.AND P0, PT, R219, UR4, PT ;  /* 0x00000004db007c0c */ /* 0x000fe2000bf06270 */
[----:B------:R-:W-:Y:S01]  /*1450*/  IMAD.SHL.U32 R208, R208, 0x8, RZ ;  /* 0x00000008d0d07824 */ /* 0x000fe200078e00ff */
[----:B------:R-:W-:Y:S01]  /*1460*/  LOP3.LUT R205, R3, 0x10, RZ, 0xfc, !PT ;  /* 0x0000001003cd7812 */ /* 0x000fe200078efcff */
[----:B------:R2:W-:Y:S01]  /*1470*/  LDGSTS.E.BYPASS.LTC128B.128 [R209+0x6000], [R28.64], P3 ;  /* 0x060000001cd17fae */ /* 0x0005e20009901d4a */
[----:B------:R-:W-:Y:S01]  /*1480*/  SEL R14, R4, RZ, !P0 ;  /* 0x000000ff040e7207 */ /* 0x000fe20004000000 */
[----:B---3--:R-:W-:Y:S01]  /*1490*/  IMAD.WIDE R20, R232, 0x2, R20 ;  /* 0x00000002e8147825 */ /* 0x008fe200078e0214 */
[----:B------:R-:W-:Y:S01]  /*14a0*/  LOP3.LUT R208, R208, R15, RZ, 0xfc, !PT ;  /* 0x0000000fd0d07212 */ /* 0x000fe200078efcff */
[----:B------:R3:W-:Y:S01]  /*14b0*/  LDGSTS.E.BYPASS.LTC128B.128 [R210+0x7000], [R30.64], P1 ;  /* 0x070000001ed27fae */ /* 0x0007e20008901d4a */
[----:B------:R-:W-:Y:S01]  /*14c0*/  ISETP.NE.U32.AND P0, PT, R14, RZ, PT ;  /* 0x000000ff0e00720c */ /* 0x000fe20003f05070 */
[----:B------:R-:W-:Y:S01]  /*14d0*/  IMAD.WIDE R14, R167, R200, c[0x0][0x168] ;  /* 0x00005a00a70e7625 */ /* 0x000fe200078e02c8 */
[----:B------:R-:W-:-:S02]  /*14e0*/  ISETP.NE.U32.AND P3, PT, R11, RZ, PT ;  /* 0x000000ff0b00720c */ /* 0x000fc40003f65070 */
[----:B------:R-:W-:Y:S01]  /*14f0*/  ISETP.NE.U32.AND P1, PT, R10, RZ, PT ;  /* 0x000000ff0a00720c */ /* 0x000fe20003f25070 */
[----:B-1----:R-:W-:Y:S01]  /*1500*/  IMAD.WIDE R18, R232, 0x2, R18 ;  /* 0x00000002e8127825 */ /* 0x002fe200078e0212 */
[----:B------:R1:W-:Y:S01]  /*1510*/  LDGSTS.E.BYPASS.LTC128B.128 [R209+0x7000], [R14.64], P4 ;  /* 0x070000000ed17fae */ /* 0x0003e2000a101d4a */
[----:B------:R-:W-:Y:S01]  /*1520*/  ISETP.NE.U32.AND P4, PT, R9, RZ, PT ;  /* 0x000000ff0900720c */ /* 0x000fe20003f85070 */
[----:B------:R-:W-:Y:S01]  /*1530*/  CS2R R10, SRZ ;  /* 0x00000000000a7805 */ /* 0x000fe2000001ff00 */
[----:B------:R-:W-:Y:S01]  /*1540*/  LOP3.LUT R203, R3, 0x18, RZ, 0xfc, !PT ;  /* 0x0000001803cb7812 */ /* 0x000fe200078efcff */
[----:B------:R-:W0:Y:S01]  /*1550*/  LDGDEPBAR ;  /* 0x00000000000079af */ /* 0x000e220000000000 */
[----:B------:R-:W-:Y:S01]  /*1560*/  IMAD.SHL.U32 R207, R166, 0x8, RZ ;  /* 0x00000008a6cf7824 */ /* 0x000fe200078e00ff */
[----:B------:R-:W-:Y:S01]  /*1570*/  LOP3.LUT R205, R205, 0x7, R0, 0x78, !PT ;  /* 0x00000007cdcd7812 */ /* 0x000fe200078e7800 */
[----:B------:R-:W-:Y:S01]  /*1580*/  IMAD.SHL.U32 R208, R208, 0x2, RZ ;  /* 0x00000002d0d07824 */ /* 0x000fe200078e00ff */
[----:B------:R-:W-:Y:S01]  /*1590*/  BAR.SYNC.DEFER_BLOCKING 0x0 ;  /* 0x0000000000007b1d */ /* 0x000fe20000010000 */
[----:B--2---:R-:W-:Y:S01]  /*15a0*/  IMAD.WIDE R16, R232, 0x2, R16 ;  /* 0x00000002e8107825 */ /* 0x004fe200078e0210 */
[----:B------:R-:W-:-:S02]  /*15b0*/  LOP3.LUT R203, R203, 0x7, R0, 0x78, !PT ;  /* 0x00000007cbcb7812 */ /* 0x000fc400078e7800 */
[----:B------:R-:W-:Y:S01]  /*15c0*/  SHF.R.U32.HI R224, RZ, 0x5, R0 ;  /* 0x00000005ffe07819 */ /* 0x000fe20000011600 */
[----:B------:R-:W-:-:S04]  /*15d0*/  IMAD.WIDE R12, R232, 0x2, R12 ;  /* 0x00000002e80c7825 */ /* 0x000fc800078e020c */
[----:B------:R-:W-:-:S04]  /*15e0*/  IMAD.WIDE R28, R232, 0x2, R28 ;  /* 0x00000002e81c7825 */ /* 0x000fc800078e021c */
[----:B---3--:R-:W-:-:S04]  /*15f0*/  IMAD.WIDE R30, R232, 0x2, R30 ;  /* 0x00000002e81e7825 */ /* 0x008fc800078e021e */
[----:B-1----:R-:W-:Y:S01]  /*1600*/  IMAD.WIDE R14, R232, 0x2, R14 ;  /* 0x00000002e80e7825 */ /* 0x002fe200078e020e */
[----:B------:R-:W-:Y:S01]  /*1610*/  @!PT LDS RZ, [RZ] ;  /* 0x00000000fffff984 */ /* 0x000fe20000000800 */
[----:B------:R-:W-:Y:S01]  /*1620*/  @!PT LDS RZ, [RZ] ;  /* 0x00000000fffff984 */ /* 0x000fe20000000800 */
[----:B------:R-:W-:Y:S01]  /*1630*/  @!PT LDS RZ, [RZ] ;  /* 0x00000000fffff984 */ /* 0x000fe20000000800 */
[----:B------:R1:W-:Y:S04]  /*1640*/  LDGSTS.E.BYPASS.LTC128B.128 [R211+0x1000], [R26.64+0x40], P6 ;  /* 0x010000401ad37fae */ /* 0x0003e8000b101d4a */
[----:B------:R2:W-:Y:S01]  /*1650*/  LDGSTS.E.BYPASS.LTC128B.128 [R211+0x1800], [R24.64+0x40], P6 ;  /* 0x0180004018d37fae */ /* 0x0005e2000b101d4a */
[----:B------:R-:W-:Y:S02]  /*1660*/  ISETP.NE.U32.AND P6, PT, R8, RZ, PT ;  /* 0x000000ff0800720c */ /* 0x000fe40003fc5070 */
[----:B------:R-:W-:Y:S01]  /*1670*/  CS2R R8, SRZ ;  /* 0x0000000000087805 */ /* 0x000fe2000001ff00 */
[----:B------:R-:W0:Y:S04]  /*1680*/  LDGDEPBAR ;  /* 0x00000000000079af */ /* 0x000e280000000000 */
[----:B------:R3:W-:Y:S01]  /*1690*/  LDGSTS.E.BYPASS.LTC128B.128 [R210+0x8000], [R22.64], P5 ;  /* 0x0800000016d27fae */ /* 0x0007e2000a901d4a */
[----:B------:R-:W-:-:S03]  /*16a0*/  ISETP.NE.U32.AND P5, PT, R7, RZ, PT ;  /* 0x000000ff0700720c */ /* 0x000fc60003fa5070 */
[----:B------:R1:W-:Y:S01]  /*16b0*/  LDGSTS.E.BYPASS.LTC128B.128 [R209+0x8000], [R20.64], P3 ;  /* 0x0800000014d17fae */ /* 0x0003e20009901d4a */
[----:B------:R-:W-:-:S03]  /*16c0*/  ISETP.NE.U32.AND P3, PT, R6, RZ, PT ;  /* 0x000000ff0600720c */ /* 0x000fc60003f65070 */
[----:B------:R2:W-:Y:S01]  /*16d0*/  LDGSTS.E.BYPASS.LTC128B.128 [R210+0x9000], [R18.64], P1 ;  /* 0x0900000012d27fae */ /* 0x0005e20008901d4a */
[----:B------:R-:W-:-:S03]  /*16e0*/  ISETP.GE.AND P1, PT, R218, UR4, PT ;  /* 0x00000004da007c0c */ /* 0x000fc6000bf26270 */
[----:B------:R2:W-:Y:S01]  /*16f0*/  LDGSTS.E.BYPASS.LTC128B.128 [R209+0x9000], [R16.64], P4 ;  /* 0x0900000010d17fae */ /* 0x0005e2000a101d4a */
[----:B------:R-:W-:Y:S02]  /*1700*/  SEL R6, R4, RZ, !P1 ;  /* 0x000000ff04067207 */ /* 0x000fe40004800000 */
[----:B------:R-:W-:Y:S01]  /*1710*/  ISETP.NE.U32.AND P1, PT, R5, RZ, PT ;  /* 0x000000ff0500720c */ /* 0x000fe20003f25070 */
[----:B------:R2:W-:Y:S01]  /*1720*/  LDGSTS.E.BYPASS.LTC128B.128 [R210+0xa000], [R12.64], P6 ;  /* 0x0a0000000cd27fae */ /* 0x0005e2000b101d4a */
[----:B------:R-:W-:Y:S02]  /*1730*/  ISETP.GE.AND P4, PT, R217, UR4, PT ;  /* 0x00000004d9007c0c */ /* 0x000fe4000bf86270 */
[----:B------:R-:W-:Y:S01]  /*1740*/  ISETP.GE.AND P6, PT, R216, UR4, PT ;  /* 0x00000004d8007c0c */ /* 0x000fe2000bfc6270 */
[----:B------:R2:W-:Y:S01]  /*1750*/  LDGSTS.E.BYPASS.LTC128B.128 [R209+0xa000], [R28.64], P5 ;  /* 0x0a0000001cd17fae */ /* 0x0005e2000a901d4a */
[C---:B------:R-:W-:Y:S02]  /*1760*/  SEL R7, R4.reuse, RZ, !P4 ;  /* 0x000000ff04077207 */ /* 0x040fe40006000000 */
[----:B------:R-:W-:Y:S01]  /*1770*/  ISETP.GE.AND P4, PT, R215, UR4, PT ;  /* 0x00000004d7007c0c */ /* 0x000fe2000bf86270 */
[----:B------:R2:W-:Y:S01]  /*1780*/  LDGSTS.E.BYPASS.LTC128B.128 [R210+0xb000], [R30.64], P3 ;  /* 0x0b0000001ed27fae */ /* 0x0005e20009901d4a */
[----:B------:R-:W-:-:S02]  /*1790*/  SEL R5, R4, RZ, !P6 ;  /* 0x000000ff04057207 */ /* 0x000fc40007000000 */
[----:B------:R-:W-:Y:S01]  /*17a0*/  ISETP.NE.U32.AND P6, PT, R6, RZ, PT ;  /* 0x000000ff0600720c */ /* 0x000fe20003fc5070 */
[----:B------:R2:W-:Y:S01]  /*17b0*/  LDGSTS.E.BYPASS.LTC128B.128 [R209+0xb000], [R14.64], P1 ;  /* 0x0b0000000ed17fae */ /* 0x0005e20008901d4a */
[----:B------:R-:W-:Y:S01]  /*17c0*/  ISETP.GE.AND P1, PT, R214, UR4, PT ;  /* 0x00000004d6007c0c */ /* 0x000fe2000bf26270 */
[----:B---3--:R-:W-:Y:S01]  /*17d0*/  IMAD.WIDE R22, R232, 0x2, R22 ;  /* 0x00000002e8167825 */ /* 0x008fe200078e0216 */
[----:B------:R-:W-:Y:S01]  /*17e0*/  SEL R6, R4, RZ, !P4 ;  /* 0x000000ff04067207 */ /* 0x000fe20006000000 */
[----:B------:R-:W0:Y:S01]  /*17f0*/  LDGDEPBAR ;  /* 0x00000000000079af */ /* 0x000e220000000000 */
[----:B------:R-:W-:Y:S01]  /*1800*/  ISETP.NE.U32.AND P4, PT, R5, RZ, PT ;  /* 0x000000ff0500720c */ /* 0x000fe20003f85070 */
[----:B-1----:R-:W-:Y:S01]  /*1810*/  IMAD.WIDE R20, R232, 0x2, R20 ;  /* 0x00000002e8147825 */ /* 0x002fe200078e0214 */
[----:B------:R-:W-:Y:S01]  /*1820*/  SEL R5, R4, RZ, !P1 ;  /* 0x000000ff04057207 */ /* 0x000fe20004800000 */
[----:B------:R-:W-:Y:S01]  /*1830*/  BAR.SYNC.DEFER_BLOCKING 0x0 ;  /* 0x0000000000007b1d */ /* 0x000fe20000010000 */
[----:B------:R-:W-:Y:S01]  /*1840*/  ISETP.GE.AND P1, PT, R212, UR4, PT ;  /* 0x00000004d4007c0c */ /* 0x000fe2000bf26270 */
[----:B--2---:R-:W-:Y:S01]  /*1850*/  IMAD.WIDE R18, R232, 0x2, R18 ;  /* 0x00000002e8127825 */ /* 0x004fe200078e0212 */
[----:B------:R-:W-:-:S02]  /*1860*/  ISETP.NE.U32.AND P3, PT, R6, RZ, PT ;  /* 0x000000ff0600720c */ /* 0x000fc40003f65070 */
[----:B------:R-:W-:Y:S01]  /*1870*/  ISETP.NE.U32.AND P5, PT, R7, RZ, PT ;  /* 0x000000ff0700720c */ /* 0x000fe20003fa5070 */
[----:B------:R-:W-:-:S04]  /*1880*/  IMAD.WIDE R16, R232, 0x2, R16 ;  /* 0x00000002e8107825 */ /* 0x000fc800078e0210 */
[----:B------:R-:W-:-:S04]  /*1890*/  IMAD.WIDE R12, R232, 0x2, R12 ;  /* 0x00000002e80c7825 */ /* 0x000fc800078e020c */
[----:B------:R-:W-:-:S04]  /*18a0*/  IMAD.WIDE R28, R232, 0x2, R28 ;  /* 0x00000002e81c7825 */ /* 0x000fc800078e021c */
[----:B------:R-:W-:-:S04]  /*18b0*/  IMAD.WIDE R30, R232, 0x2, R30 ;  /* 0x00000002e81e7825 */ /* 0x000fc800078e021e */
[----:B------:R-:W-:Y:S01]  /*18c0*/  IMAD.WIDE R14, R232, 0x2, R14 ;  /* 0x00000002e80e7825 */ /* 0x000fe200078e020e */
[----:B------:R-:W-:Y:S01]  /*18d0*/  @!PT LDS RZ, [RZ] ;  /* 0x00000000fffff984 */ /* 0x000fe20000000800 */
[----:B------:R-:W-:Y:S01]  /*18e0*/  @!PT LDS RZ, [RZ] ;  /* 0x00000000fffff984 */ /* 0x000fe20000000800 */
[----:B------:R-:W-:Y:S01]  /*18f0*/  @!PT LDS RZ, [RZ] ;  /* 0x00000000fffff984 */ /* 0x000fe20000000800 */
[----:B------:R1:W-:Y:S04]  /*1900*/  LDGSTS.E.BYPASS.LTC128B.128 [R211+0x2000], [R26.64+0x80], P2 ;  /* 0x020000801ad37fae */ /* 0x0003e80009101d4a */
[----:B------:R2:W-:Y:S01]  /*1910*/  LDGSTS.E.BYPASS.LTC128B.128 [R211+0x2800], [R24.64+0x80], P2 ;  /* 0x0280008018d37fae */ /* 0x0005e20009101d4a */
[----:B------:R-:W-:-:S03]  /*1920*/  ISETP.GE.AND P2, PT, R213, UR4, PT ;  /* 0x00000004d5007c0c */ /* 0x000fc6000bf46270 */
[----:B------:R-:W0:Y:S01]  /*1930*/  LDGDEPBAR ;  /* 0x00000000000079af */ /* 0x000e220000000000 */
[C---:B------:R-:W-:Y:S02]  /*1940*/  SEL R6, R4.reuse, RZ, !P2 ;  /* 0x000000ff04067207 */ /* 0x040fe40005000000 */
[----:B------:R-:W-:Y:S01]  /*1950*/  SEL R4, R4, RZ, !P1 ;  /* 0x000000ff04047207 */ /* 0x000fe20004800000 */
[----:B------:R3:W-:Y:S01]  /*1960*/  LDGSTS.E.BYPASS.LTC128B.128 [R210+0xc000], [R22.64], P0 ;  /* 0x0c00000016d27fae */ /* 0x0007e20008101d4a */
[----:B------:R-:W-:Y:S02]  /*1970*/  ISETP.NE.U32.AND P2, PT, R5, RZ, PT ;  /* 0x000000ff0500720c */ /* 0x000fe40003f45070 */
[----:B------:R-:W-:Y:S01]  /*1980*/  ISETP.NE.U32.AND P1, PT, R6, RZ, PT ;  /* 0x000000ff0600720c */ /* 0x000fe20003f25070 */
[----:B------:R3:W-:Y:S01]  /*1990*/  LDGSTS.E.BYPASS.LTC128B.128 [R209+0xc000], [R20.64], P6 ;  /* 0x0c00000014d17fae */ /* 0x0007e2000b101d4a */
[----:B------:R-:W-:Y:S01]  /*19a0*/  ISETP.NE.U32.AND P0, PT, R4, RZ, PT ;  /* 0x000000ff0400720c */ /* 0x000fe20003f05070 */
[----:B------:R-:W-:Y:S01]  /*19b0*/  IMAD.SHL.U32 R4, R197, 0x100, RZ ;  /* 0x00000100c5047824 */ /* 0x000fe200078e00ff */
[----:B------:R-:W-:Y:S01]  /*19c0*/  LOP3.LUT R5, R3, 0x8, RZ, 0xfc, !PT ;  /* 0x0000000803057812 */ /* 0x000fe200078efcff */
[----:B------:R3:W-:Y:S01]  /*19d0*/  LDGSTS.E.BYPASS.LTC128B.128 [R210+0xd000], [R18.64], P5 ;  /* 0x0d00000012d27fae */ /* 0x0007e2000a901d4a */
[----:B------:R-:W-:Y:S01]  /*19e0*/  CS2R R6, SRZ ;  /* 0x0000000000067805 */ /* 0x000fe2000001ff00 */
[----:B------:R-:W-:Y:S01]  /*19f0*/  IMAD R205, R205, 0x8, R4 ;  /* 0x00000008cdcd7824 */ /* 0x000fe200078e0204 */
[----:B------:R-:W-:Y:S01]  /*1a00*/  LOP3.LUT R5, R5, 0x7, R0, 0x78, !PT ;  /* 0x0000000705057812 */ /* 0x000fe200078e7800 */
[----:B------:R3:W-:Y:S01]  /*1a10*/  LDGSTS.E.BYPASS.LTC128B.128 [R209+0xd000], [R16.64], P4 ;  /* 0x0d00000010d17fae */ /* 0x0007e2000a101d4a */
[----:B------:R-:W-:Y:S01]  /*1a20*/  LOP3.LUT R207, R207, R4, RZ, 0xfc, !PT ;  /* 0x00000004cfcf7212 */ /* 0x000fe200078efcff */
[--C-:B------:R-:W-:Y:S01]  /*1a30*/  IMAD R203, R203, 0x8, R4.reuse ;  /* 0x00000008cbcb7824 */ /* 0x100fe200078e0204 */
[----:B-1----:R-:W-:Y:S01]  /*1a40*/  CS2R R26, SRZ ;  /* 0x00000000001a7805 */ /* 0x002fe2000001ff00 */
[----:B------:R1:W-:Y:S01]  /*1a50*/  LDGSTS.E.BYPASS.LTC128B.128 [R210+0xe000], [R12.64], P3 ;  /* 0x0e0000000cd27fae */ /* 0x0003e20009901d4a */
[----:B------:R-:W-:-:S02]  /*1a60*/  IMAD R206, R5, 0x8, R4 ;  /* 0x0000000805ce7824 */ /* 0x000fc400078e0204 */
[----:B------:R-:W-:Y:S01]  /*1a70*/  IMAD.SHL.U32 R207, R207, 0x2, RZ ;  /* 0x00000002cfcf7824 */ /* 0x000fe200078e00ff */
[----:B------:R1:W-:Y:S01]  /*1a80*/  LDGSTS.E.BYPASS.LTC128B.128 [R209+0xe000], [R28.64], P2 ;  /* 0x0e0000001cd17fae */ /* 0x0003e20009101d4a */
[----:B------:R-:W-:Y:S01]  /*1a90*/  IMAD.SHL.U32 R206, R206, 0x2, RZ ;  /* 0x00000002cece7824 */ /* 0x000fe200078e00ff */
[----:B------:R-:W-:Y:S01]  /*1aa0*/  CS2R R4, SRZ ;  /* 0x0000000000047805 */ /* 0x000fe2000001ff00 */
[----:B------:R-:W-:Y:S01]  /*1ab0*/  IMAD.SHL.U32 R205, R205, 0x2, RZ ;  /* 0x00000002cdcd7824 */ /* 0x000fe200078e00ff */
[----:B------:R1:W-:Y:S01]  /*1ac0*/  LDGSTS.E.BYPASS.LTC128B.128 [R210+0xf000], [R30.64], P1 ;  /* 0x0f0000001ed27fae */ /* 0x0003e20008901d4a */
[----:B------:R-:W-:Y:S01]  /*1ad0*/  IMAD.SHL.U32 R203, R203, 0x2, RZ ;  /* 0x00000002cbcb7824 */ /* 0x000fe200078e00ff */
[----:B--2---:R-:W-:Y:S01]  /*1ae0*/  CS2R R24, SRZ ;  /* 0x0000000000187805 */ /* 0x004fe2000001ff00 */
[----:B---3--:R-:W-:Y:S01]  /*1af0*/  CS2R R22, SRZ ;  /* 0x0000000000167805 */ /* 0x008fe2000001ff00 */
[----:B------:R2:W-:Y:S01]  /*1b00*/  LDGSTS.E.BYPASS.LTC128B.128 [R209+0xf000], [R14.64], P0 ;  /* 0x0f0000000ed17fae */ /* 0x0005e20008101d4a */
[----:B------:R-:W-:Y:S01]  /*1b10*/  ISETP.GE.AND P0, PT, R242, 0x20, PT ;  /* 0x00000020f200780c */ /* 0x000fe20003f06270 */
[----:B------:R-:W-:-:S02]  /*1b20*/  CS2R R20, SRZ ;  /* 0x0000000000147805 */ /* 0x000fc4000001ff00 */
[----:B------:R-:W0:Y:S01]  /*1b30*/  LDGDEPBAR ;  /* 0x00000000000079af */ /* 0x000e220000000000 */
[----:B------:R-:W-:Y:S01]  /*1b40*/  CS2R R18, SRZ ;  /* 0x0000000000127805 */ /* 0x000fe2000001ff00 */
[----:B------:R-:W-:Y:S01]  /*1b50*/  CS2R R16, SRZ ;  /* 0x0000000000107805 */ /* 0x000fe2000001ff00 */
[----:B-1----:R-:W-:Y:S01]  /*1b60*/  CS2R R12, SRZ ;  /* 0x00000000000c7805 */ /* 0x002fe2000001ff00 */
[----:B------:R-:W-:Y:S01]  /*1b70*/  CS2R R28, SRZ ;  /* 0x00000000001c7805 */ /* 0x000fe2000001ff00 */
[----:B------:R-:W-:Y:S01]  /*1b80*/  CS2R R30, SRZ ;  /* 0x00000000001e7805 */ /* 0x000fe2000001ff00 */
[----:B--2---:R-:W-:Y:S01]  /*1b90*/  CS2R R14, SRZ ;  /* 0x00000000000e7805 */ /* 0x004fe2000001ff00 */
[----:B------:R-:W-:-:S04]  /*1ba0*/  DEPBAR.LE SB0, 0x4 ;  /* 0x000081000000791a */ /* 0x000fc80000000000 */
[----:B------:R-:W-:Y:S06]  /*1bb0*/  BAR.SYNC.DEFER_BLOCKING 0x0 ;  /* 0x0000000000007b1d */ /* 0x000fec0000010000 */
[----:B------:R1:W2:Y:S04]  /*1bc0*/  LDSM.16.M88.4 R132, [R208] ;  /* 0x00000000d084783b */ /* 0x0002a80000000200 */
[----:B------:R1:W3:Y:S04]  /*1bd0*/  LDSM.16.M88.4 R152, [R208+0x400] ;  /* 0x00040000d098783b */ /* 0x0002e80000000200 */
[----:B------:R1:W1:Y:S04]  /*1be0*/  LDSM.16.M88.4 R156, [R208+0x800] ;  /* 0x00080000d09c783b */ /* 0x0002680000000200 */
[----:B------:R1:W1:Y:S04]  /*1bf0*/  LDSM.16.M88.4 R160, [R208+0xc00] ;  /* 0x000c0000d0a0783b */ /* 0x0002680000000200 */
[----:B------:R1:W1:Y:S04]  /*1c00*/  LDSM.16.MT88.4 R136, [R207+0x4000] ;  /* 0x00400000cf88783b */ /* 0x0002680000004200 */
[----:B------:R1:W1:Y:S04]  /*1c10*/  LDSM.16.MT88.4 R140, [R206+0x4000] ;  /* 0x00400000ce8c783b */ /* 0x0002680000004200 */
[----:B------:R1:W1:Y:S04]  /*1c20*/  LDSM.16.MT88.4 R144, [R205+0x4000] ;  /* 0x00400000cd90783b */ /* 0x0002680000004200 */
[----:B------:R1:W1:Y:S01]  /*1c30*/  LDSM.16.MT88.4 R148, [R203+0x4000] ;  /* 0x00400000cb94783b */ /* 0x0002620000004200 */
[----:B------:R-:W-:Y:S05]  /*1c40*/  @!P0 BRA `(.L_x_0) ;  /* 0x0000135000008947 */ /* 0x000fea0003800000 */
[----:B------:R-:W-:Y:S01]  /*1c50*/  SHF.R.S32.HI R6, RZ, 0x1f, R249 ;  /* 0x0000001fff067819 */ /* 0x000fe200000114f9 */
[----:B------:R-:W-:Y:S01]  /*1c60*/  IMAD.MOV.U32 R9, RZ, RZ, 0x6 ;  /* 0x00000006ff097424 */ /* 0x000fe200078e00ff */
[----:B------:R-:W-:Y:S01]  /*1c70*/  SHF.R.S32.HI R4, RZ, 0x1f, R245 ;  /* 0x0000001fff047819 */ /* 0x000fe200000114f5 */
[----:B------:R-:W-:Y:S01]  /*1c80*/  IMAD.SHL.U32 R226, R167, 0x2, RZ ;  /* 0x00000002a7e27824 */ /* 0x000fe200078e00ff */
[----:B------:R-:W-:Y:S01]  /*1c90*/  SHF.L.U64.HI R251, R249, 0x1, R6 ;  /* 0x00000001f9fb7819 */ /* 0x000fe20000010206 */
[----:B------:R-:W-:Y:S01]  /*1ca0*/  IMAD.WIDE.U32 R8, R232, R9, c[0x0][0x168] ;  /* 0x00005a00e8087625 */ /* 0x000fe200078e0009 */
[----:B------:R-:W-:Y:S01]  /*1cb0*/  SHF.L.U64.HI R247, R245, 0x1, R4 ;  /* 0x00000001f5f77819 */ /* 0x000fe20000010204 */
[----:B------:R-:W-:Y:S01]  /*1cc0*/  CS2R R10, SRZ ;  /* 0x00000000000a7805 */ /* 0x000fe2000001ff00 */
[----:B------:R-:W-:Y:S01]  /*1cd0*/  SHF.R.S32.HI R5, RZ, 0x1f, R232 ;  /* 0x0000001fff057819 */ /* 0x000fe200000114e8 */
[----:B------:R-:W-:Y:S01]  /*1ce0*/  IMAD.MOV.U32 R204, RZ, RZ, R8 ;  /* 0x000000ffffcc7224 */ /* 0x000fe200078e0008 */
[----:B------:R-:W-:Y:S01]  /*1cf0*/  SHF.R.S32.HI R234, RZ, 0x1f, R171 ;  /* 0x0000001fffea7819 */ /* 0x000fe200000114ab */
[----:B------:R-:W-:Y:S01]  /*1d00*/  IMAD.SHL.U32 R249, R249, 0x2, RZ ;  /* 0x00000002f9f97824 */ /* 0x000fe200078e00ff */
[----:B------:R-:W-:Y:S01]  /*1d10*/  LEA R236, P1, R171, c[0x0][0x160], 0x1 ;  /* 0x00005800abec7a11 */ /* 0x000fe200078208ff */
[----:B------:R-:W-:Y:S01]  /*1d20*/  IMAD R202, R5, 0x6, RZ ;  /* 0x0000000605ca7824 */ /* 0x000fe200078e02ff */
[----:B------:R-:W-:Y:S01]  /*1d30*/  SHF.R.S32.HI R238, RZ, 0x1f, R169 ;  /* 0x0000001fffee7819 */ /* 0x000fe200000114a9 */
[----:B------:R-:W-:Y:S01]  /*1d40*/  IMAD.SHL.U32 R245, R245, 0x2, RZ ;  /* 0x00000002f5f57824 */ /* 0x000fe200078e00ff */
[----:B------:R-:W-:Y:S01]  /*1d50*/  LEA R240, P0, R169, c[0x0][0x160], 0x1 ;  /* 0x00005800a9f07a11 */ /* 0x000fe200078008ff */
[----:B------:R-:W-:Y:S01]  /*1d60*/  IMAD.IADD R202, R9, 0x1, R202 ;  /* 0x0000000109ca7824 */ /* 0x000fe200078e02ca */
[----:B------:R-:W-:Y:S01]  /*1d70*/  SHF.R.S32.HI R6, RZ, 0x1f, R241 ;  /* 0x0000001fff067819 */ /* 0x000fe200000114f1 */
[----:B------:R-:W-:Y:S01]  /*1d80*/  CS2R R12, SRZ ;  /* 0x00000000000c7805 */ /* 0x000fe2000001ff00 */
[----:B------:R-:W-:Y:S01]  /*1d90*/  SHF.R.S32.HI R4, RZ, 0x1f, R237 ;  /* 0x0000001fff047819 */ /* 0x000fe200000114ed */
[----:B------:R-:W-:Y:S01]  /*1da0*/  CS2R R14, SRZ ;  /* 0x00000000000e7805 */ /* 0x000fe2000001ff00 */
[----:B------:R-:W-:Y:S01]  /*1db0*/  SHF.R.S32.HI R7, RZ, 0x1f, R242 ;  /* 0x0000001fff077819 */ /* 0x000fe200000114f2 */
[----:B------:R-:W-:Y:S01]  /*1dc0*/  CS2R R16, SRZ ;  /* 0x0000000000107805 */ /* 0x000fe2000001ff00 */
[----:B------:R-:W-:Y:S01]  /*1dd0*/  LEA.HI.X R234, R171, c[0x0][0x164], R234, 0x1, P1 ;  /* 0x00005900abea7a11 */ /* 0x000fe200008f0cea */
[----:B------:R-:W-:Y:S01]  /*1de0*/  CS2R R18, SRZ ;  /* 0x0000000000127805 */ /* 0x000fe2000001ff00 */
[----:B------:R-:W-:Y:S01]  /*1df0*/  LEA.HI.X R238, R169, c[0x0][0x164], R238, 0x1, P0 ;  /* 0x00005900a9ee7a11 */ /* 0x000fe200000f0cee */
[----:B------:R-:W-:Y:S01]  /*1e00*/  CS2R R20, SRZ ;  /* 0x0000000000147805 */ /* 0x000fe2000001ff00 */
[C---:B------:R-:W-:Y:S01]  /*1e10*/  SHF.L.U64.HI R243, R241.reuse, 0x1, R6 ;  /* 0x00000001f1f37819 */ /* 0x040fe20000010206 */
[----:B------:R-:W-:Y:S01]  /*1e20*/  IMAD.SHL.U32 R241, R241, 0x2, RZ ;  /* 0x00000002f1f17824 */ /* 0x000fe200078e00ff */
[C---:B------:R-:W-:Y:S01]  /*1e30*/  SHF.L.U64.HI R239, R237.reuse, 0x1, R4 ;  /* 0x00000001edef7819 */ /* 0x040fe20000010204 */
[----:B------:R-:W-:Y:S01]  /*1e40*/  IMAD.SHL.U32 R237, R237, 0x2, RZ ;  /* 0x00000002eded7824 */ /* 0x000fe200078e00ff */
[----:B------:R-:W-:Y:S01]  /*1e50*/  SHF.R.S32.HI R8, RZ, 0x1f, R233 ;  /* 0x0000001fff087819 */ /* 0x000fe200000114e9 */
[----:B------:R-:W-:Y:S01]  /*1e60*/  CS2R R22, SRZ ;  /* 0x0000000000167805 */ /* 0x000fe2000001ff00 */
[----:B------:R-:W-:Y:S01]  /*1e70*/  SHF.R.S32.HI R6, RZ, 0x1f, R229 ;  /* 0x0000001fff067819 */ /* 0x000fe200000114e5 */
[----:B------:R-:W-:Y:S01]  /*1e80*/  CS2R R24, SRZ ;  /* 0x0000000000187805 */ /* 0x000fe2000001ff00 */
[----:B------:R-:W-:Y:S01]  /*1e90*/  SHF.R.S32.HI R4, RZ, 0x1f, R225 ;  /* 0x0000001fff047819 */ /* 0x000fe200000114e1 */
[----:B------:R-:W-:Y:S01]  /*1ea0*/  CS2R R26, SRZ ;  /* 0x00000000001a7805 */ /* 0x000fe2000001ff00 */
[----:B------:R-:W-:Y:S01]  /*1eb0*/  IADD3 R236, P1, R236, 0xc0, RZ ;  /* 0x000000c0ecec7810 */ /* 0x000fe20007f3e0ff */
[----:B------:R-:W-:Y:S01]  /*1ec0*/  CS2R R28, SRZ ;  /* 0x00000000001c7805 */ /* 0x000fe2000001ff00 */
[----:B------:R-:W-:Y:S01]  /*1ed0*/  IADD3 R240, P0, R240, 0xc0, RZ ;  /* 0x000000c0f0f07810 */ /* 0x000fe20007f1e0ff */
[----:B------:R-:W-:Y:S01]  /*1ee0*/  CS2R R30, SRZ ;  /* 0x00000000001e7805 */ /* 0x000fe2000001ff00 */
[----:B------:R-:W-:Y:S01]  /*1ef0*/  LEA.HI R242, R7, R242, RZ, 0x5 ;  /* 0x000000f207f27211 */ /* 0x000fe200078f28ff */
[----:B------:R-:W-:Y:S01]  /*1f00*/  CS2R R32, SRZ ;  /* 0x0000000000207805 */ /* 0x000fe2000001ff00 */
[----:B------:R-:W-:Y:S01]  /*1f10*/  SHF.R.S32.HI R228, RZ, 0x1f, R167 ;  /* 0x0000001fffe47819 */ /* 0x000fe200000114a7 */
[----:B------:R-:W-:Y:S01]  /*1f20*/  CS2R R34, SRZ ;  /* 0x0000000000227805 */ /* 0x000fe2000001ff00 */
[C---:B------:R-:W-:Y:S01]  /*1f30*/  SHF.L.U64.HI R230, R232.reuse, 0x1, R5 ;  /* 0x00000001e8e67819 */ /* 0x040fe20000010205 */
[----:B------:R-:W-:Y:S01]  /*1f40*/  IMAD.SHL.U32 R232, R232, 0x2, RZ ;  /* 0x00000002e8e87824 */ /* 0x000fe200078e00ff */
[C---:B------:R-:W-:Y:S01]  /*1f50*/  SHF.L.U64.HI R235, R233.reuse, 0x1, R8 ;  /* 0x00000001e9eb7819 */ /* 0x040fe20000010208 */
[----:B------:R-:W-:Y:S01]  /*1f60*/  IMAD.SHL.U32 R233, R233, 0x2, RZ ;  /* 0x00000002e9e97824 */ /* 0x000fe200078e00ff */
[C---:B------:R-:W-:Y:S01]  /*1f70*/  SHF.L.U64.HI R231, R229.reuse, 0x1, R6 ;  /* 0x00000001e5e77819 */ /* 0x040fe20000010206 */
[----:B------:R-:W-:Y:S01]  /*1f80*/  IMAD.SHL.U32 R229, R229, 0x2, RZ ;  /* 0x00000002e5e57824 */ /* 0x000fe200078e00ff */
[C---:B------:R-:W-:Y:S01]  /*1f90*/  SHF.L.U64.HI R227, R225.reuse, 0x1, R4 ;  /* 0x00000001e1e37819 */ /* 0x040fe20000010204 */
[----:B------:R-:W-:Y:S01]  /*1fa0*/  IMAD.SHL.U32 R225, R225, 0x2, RZ ;  /* 0x00000002e1e17824 */ /* 0x000fe200078e00ff */
[----:B------:R-:W-:Y:S01]  /*1fb0*/  SHF.L.U64.HI R228, R167, 0x1, R228 ;  /* 0x00000001a7e47819 */ /* 0x000fe200000102e4 */
        /* <DEDUP_REMOVED lines=51> */
[----:B------:R-:W-:Y:S01]  /*22f0*/  SHF.R.S32.HI R242, RZ, 0x5, R242 ;  /* 0x00000005fff27819 */ /* 0x000fe200000114f2 */
[----:B------:R-:W-:Y:S01]  /*2300*/  IMAD.X R234, RZ, RZ, R234, P1 ;  /* 0x000000ffffea7224 */ /* 0x000fe200008e06ea */
[----:B------:R-:W-:Y:S01]  /*2310*/  UIADD3 UR8, UR8, -0x60, URZ ;  /* 0xffffffa008087890 */ /* 0x000fe2000fffe03f */
[----:B------:R-:W-:Y:S01]  /*2320*/  IMAD.X R238, RZ, RZ, R238, P0 ;  /* 0x000000ffffee7224 */ /* 0x000fe200000e06ee */
[----:B------:R-:W-:-:S02]  /*2330*/  UMOV UR7, 0x1 ;  /* 0x0000000100077882 */ /* 0x000fc40000000000 */
[----:B------:R-:W-:Y:S02]  /*2340*/  UMOV UR5, 0x4000 ;  /* 0x0000400000057882 */ /* 0x000fe40000000000 */
[----:B------:R-:W-:-:S02]  /*2350*/  UMOV UR4, URZ ;  /* 0x0000003f00047c82 */ /* 0x000fc40008000000 */
[----:B------:R-:W-:Y:S02]  /*2360*/  IADD3 R165, R165, 0x2, RZ ;  /* 0x00000002a5a57810 */ /* 0x000fe40007ffe0ff */
[C---:B------:R-:W-:Y:S02]  /*2370*/  IADD3 R169, R3.reuse, 0x8, RZ ;  /* 0x0000000803a97810 */ /* 0x040fe40007ffe0ff */
[----:B------:R-:W-:Y:S02]  /*2380*/  IADD3 R167, R3, 0x10, RZ ;  /* 0x0000001003a77810 */ /* 0x000fe40007ffe0ff */
[----:B------:R-:W-:Y:S01]  /*2390*/  LOP3.LUT R168, R165, R2, RZ, 0x3c, !PT ;  /* 0x00000002a5a87212 */ /* 0x000fe200078e3cff */
[----:B------:R-:W-:Y:S01]  /*23a0*/  IMAD.SHL.U32 R165, R197, 0x100, RZ ;  /* 0x00000100c5a57824 */ /* 0x000fe200078e00ff */
[----:B------:R-:W-:-:S02]  /*23b0*/  IADD3 R3, R3, 0x18, RZ ;  /* 0x0000001803037810 */ /* 0x000fc40007ffe0ff */
[----:B------:R-:W-:Y:S01]  /*23c0*/  LOP3.LUT R164, R169, 0x7, R0, 0x78, !PT ;  /* 0x00000007a9a47812 */ /* 0x000fe200078e7800 */
[----:B------:R-:W-:Y:S01]  /*23d0*/  IMAD R197, R197, 0x4, R168 ;  /* 0x00000004c5c57824 */ /* 0x000fe200078e02a8 */
[--C-:B------:R-:W-:Y:S01]  /*23e0*/  LOP3.LUT R2, R167, 0x7, R0.reuse, 0x78, !PT ;  /* 0x00000007a7027812 */ /* 0x100fe200078e7800 */
[--C-:B------:R-:W-:Y:S01]  /*23f0*/  IMAD R196, R166, 0x8, R165.reuse ;  /* 0x00000008a6c47824 */ /* 0x100fe200078e02a5 */
[----:B------:R-:W-:Y:S01]  /*2400*/  LOP3.LUT R0, R3, 0x7, R0, 0x78, !PT ;  /* 0x0000000703007812 */ /* 0x000fe200078e7800 */
[--C-:B------:R-:W-:Y:S02]  /*2410*/  IMAD R3, R164, 0x8, R165.reuse ;  /* 0x00000008a4037824 */ /* 0x100fe400078e02a5 */
[--C-:B------:R-:W-:Y:S02]  /*2420*/  IMAD R2, R2, 0x8, R165.reuse ;  /* 0x0000000802027824 */ /* 0x100fe400078e02a5 */
[----:B------:R-:W-:Y:S02]  /*2430*/  IMAD R0, R0, 0x8, R165 ;  /* 0x0000000800007824 */ /* 0x000fe400078e02a5 */
[----:B------:R-:W-:-:S02]  /*2440*/  IMAD.SHL.U32 R197, R197, 0x8, RZ ;  /* 0x00000008c5c57824 */ /* 0x000fc400078e00ff */
.L_x_1:
[C---:B-12--5:R-:W5:Y:S01]  /*2450*/  HMMA.16816.F32 R4, R132.reuse, R136, R4 ;  /* 0x000000888404723c */ /* 0x066f620000001804 */
[----:B------:R-:W-:Y:S02]  /*2460*/  ULOP3.LUT UR9, UR7, 0x3, URZ, 0xc0, !UPT ;  /* 0x0000000307097892 */ /* 0x000fe4000f8ec03f */
[----:B------:R-:W-:Y:S02]  /*2470*/  UIADD3 UR6, UR7, 0x2, URZ ;  /* 0x0000000207067890 */ /* 0x000fe4000fffe03f */
[----:B------:R-:W-:Y:S02]  /*2480*/  LEA R168, R196, UR5, 0x1 ;  /* 0x00000005c4a87c11 */ /* 0x000fe4000f8e08ff */
[----:B------:R-:W-:Y:S01]  /*2490*/  LEA R198, R197, UR4, 0x1 ;  /* 0x00000004c5c67c11 */ /* 0x000fe2000f8e08ff */
[C---:B------:R-:W5:Y:S01]  /*24a0*/  HMMA.16816.F32 R8, R132.reuse, R138, R8 ;  /* 0x0000008a8408723c */ /* 0x040f620000001808 */
[----:B------:R-:W-:Y:S02]  /*24b0*/  USHF.L.U32 UR4, UR9, 0xc, URZ ;  /* 0x0000000c09047899 */ /* 0x000fe4000800063f */
[----:B------:R-:W-:Y:S01]  /*24c0*/  LDSM.16.MT88.4 R168, [R168+0x2000] ;  /* 0x00200000a8a8783b */ /* 0x000fe20000004200 */
[----:B------:R-:W-:Y:S02]  /*24d0*/  LEA R172, R3, UR5, 0x1 ;  /* 0x0000000503ac7c11 */ /* 0x000fe4000f8e08ff */
[----:B------:R-:W-:Y:S02]  /*24e0*/  LEA R176, R2, UR5, 0x1 ;  /* 0x0000000502b07c11 */ /* 0x000fe4000f8e08ff */
[C---:B------:R-:W5:Y:S03]  /*24f0*/  HMMA.16816.F32 R12, R132.reuse, R140, R12 ;  /* 0x0000008c840c723c */ /* 0x040f66000000180c */
[----:B------:R-:W1:Y:S01]  /*2500*/  LDSM.16.M88.4 R164, [R198] ;  /* 0x00000000c6a4783b */ /* 0x000e620000000200 */
[----:B------:R-:W-:Y:S01]  /*2510*/  LEA R180, R0, UR5, 0x1 ;  /* 0x0000000500b47c11 */ /* 0x000fe2000f8e08ff */
[----:B------:R-:W-:Y:S01]  /*2520*/  ULEA UR5, UR9, 0x4000, 0xe ;  /* 0x0000400009057891 */ /* 0x000fe2000f8e703f */
[----:B------:R-:W-:Y:S01]  /*2530*/  ISETP.LE.AND P0, PT, R242, UR6, PT ;  /* 0x00000006f2007c0c */ /* 0x000fe2000bf03270 */
[----:B------:R-:W-:Y:S01]  /*2540*/  ULOP3.LUT UR6, UR6, 0x3, URZ, 0xc0, !UPT ;  /* 0x0000000306067892 */ /* 0x000fe2000f8ec03f */
[C---:B------:R-:W5:Y:S03]  /*2550*/  HMMA.16816.F32 R16, R132.reuse, R142, R16 ;  /* 0x0000008e8410723c */ /* 0x040f660000001810 */
[----:B------:R-:W1:Y:S02]  /*2560*/  LDSM.16.MT88.4 R172, [R172+0x2000] ;  /* 0x00200000acac783b */ /* 0x000e640000004200 */
[----:B------:R-:W-:Y:S02]  /*2570*/  ISETP.GE.AND P2, PT, R220, UR8, PT ;  /* 0x00000008dc007c0c */ /* 0x000fe4000bf46270 */
[----:B------:R-:W-:Y:S01]  /*2580*/  ISETP.GE.AND P1, PT, R219, UR8, PT ;  /* 0x00000008db007c0c */ /* 0x000fe2000bf26270 */
[C---:B------:R-:W5:Y:S01]  /*2590*/  HMMA.16816.F32 R20, R132.reuse, R144, R20 ;  /* 0x000000908414723c */ /* 0x040f620000001814 */
[----:B------:R-:W-:Y:S02]  /*25a0*/  SEL R246, RZ, 0x10, P2 ;  /* 0x00000010fff67807 */ /* 0x000fe40001000000 */
[----:B------:R-:W1:Y:S02]  /*25b0*/  LDSM.16.MT88.4 R176, [R176+0x2000] ;  /* 0x00200000b0b0783b */ /* 0x000e640000004200 */
[----:B------:R-:W-:Y:S02]  /*25c0*/  SEL R246, R246, RZ, !P0 ;  /* 0x000000fff6f67207 */ /* 0x000fe40004000000 */
[----:B------:R-:W-:Y:S01]  /*25d0*/  SEL R244, RZ, 0x10, P1 ;  /* 0x00000010fff47807 */ /* 0x000fe20000800000 */
[C---:B------:R-:W5:Y:S03]  /*25e0*/  HMMA.16816.F32 R24, R132.reuse, R146, R24 ;  /* 0x000000928418723c */ /* 0x040f660000001818 */
[----:B------:R-:W1:Y:S02]  /*25f0*/  LDSM.16.MT88.4 R180, [R180+0x2000] ;  /* 0x00200000b4b4783b */ /* 0x000e640000004200 */
[----:B------:R-:W-:Y:S02]  /*2600*/  ISETP.NE.U32.AND P4, PT, R246, RZ, PT ;  /* 0x000000fff600720c */ /* 0x000fe40003f85070 */
[----:B------:R-:W-:Y:S01]  /*2610*/  SEL R244, R244, RZ, !P0 ;  /* 0x000000fff4f47207 */ /* 0x000fe20004000000 */
[C---:B------:R-:W5:Y:S03]  /*2620*/  HMMA.16816.F32 R28, R132.reuse, R148, R28 ;  /* 0x00000094841c723c */ /* 0x040f66000000181c */
[----:B------:R-:W1:Y:S01]  /*2630*/  LDSM.16.M88.4 R184, [R198+0x400] ;  /* 0x00040000c6b8783b */ /* 0x000e620000000200 */
[----:B------:R-:W-:Y:S02]  /*2640*/  ISETP.NE.U32.AND P5, PT, R244, RZ, PT ;  /* 0x000000fff400720c */ /* 0x000fe40003fa5070 */
[----:B------:R-:W-:Y:S02]  /*2650*/  ISETP.GE.AND P2, PT, R218, UR8, PT ;  /* 0x00000008da007c0c */ /* 0x000fe4000bf46270 */
[----:B------:R-:W5:Y:S03]  /*2660*/  HMMA.16816.F32 R32, R132, R150, R32 ;  /* 0x000000968420723c */ /* 0x000f660000001820 */
[----:B------:R-:W2:Y:S02]  /*2670*/  LDSM.16.M88.4 R188, [R198+0x800] ;  /* 0x00080000c6bc783b */ /* 0x000ea40000000200 */
[----:B------:R-:W-:Y:S02]  /*2680*/  ISETP.GE.AND P1, PT, R217, UR8, PT ;  /* 0x00000008d9007c0c */ /* 0x000fe4000bf26270 */
[----:B------:R-:W-:Y:S01]  /*2690*/  SEL R250, RZ, 0x10, P2 ;  /* 0x00000010fffa7807 */ /* 0x000fe20001000000 */
[C---:B---3--:R-:W5:Y:S01]  /*26a0*/  HMMA.16816.F32 R36, R152.reuse, R136, R36 ;  /* 0x000000889824723c */ /* 0x048f620000001824 */
[----:B------:R-:W-:Y:S02]  /*26b0*/  SEL R248, RZ, 0x10, P1 ;  /* 0x00000010fff87807 */ /* 0x000fe40000800000 */
[----:B------:R-:W2:Y:S02]  /*26c0*/  LDSM.16.M88.4 R192, [R198+0xc00] ;  /* 0x000c0000c6c0783b */ /* 0x000ea40000000200 */
[----:B------:R-:W-:Y:S06]  /*26d0*/  SEL R246, R250, RZ, !P0 ;  /* 0x000000fffaf67207 */ /* 0x000fec0004000000 */
[----:B------:R-:W-:Y:S01]  /*26e0*/  BAR.SYNC.DEFER_BLOCKING 0x0 ;  /* 0x0000000000007b1d */ /* 0x000fe20000010000 */
[C---:B------:R-:W5:Y:S03]  /*26f0*/  HMMA.16816.F32 R40, R152.reuse, R138, R40 ;  /* 0x0000008a9828723c */ /* 0x040f660000001828 */
[----:B------:R-:W-:Y:S02]  /*2700*/  ISETP.NE.U32.AND P3, PT, R246, RZ, PT ;  /* 0x000000fff600720c */ /* 0x000fe40003f65070 */
[----:B------:R-:W-:Y:S02]  /*2710*/  ISETP.GE.AND P2, PT, R216, UR8, PT ;  /* 0x00000008d8007c0c */ /* 0x000fe4000bf46270 */
[----:B------:R-:W-:Y:S01]  /*2720*/  SEL R244, R248, RZ, !P0 ;  /* 0x000000fff8f47207 */ /* 0x000fe20004000000 */
[C---:B------:R-:W5:Y:S01]  /*2730*/  HMMA.16816.F32 R44, R152.reuse, R140, R44 ;  /* 0x0000008c982c723c */ /* 0x040f62000000182c */
[----:B------:R-:W-:Y:S02]  /*2740*/  SEL R246, RZ, 0x10, P2 ;  /* 0x00000010fff67807 */ /* 0x000fe40001000000 */
[----:B------:R-:W-:Y:S02]  /*2750*/  ISETP.NE.U32.AND P2, PT, R244, RZ, PT ;  /* 0x000000fff400720c */ /* 0x000fe40003f45070 */
[----:B------:R-:W-:Y:S02]  /*2760*/  ISETP.GE.AND P1, PT, R215, UR8, PT ;  /* 0x00000008d7007c0c */ /* 0x000fe4000bf26270 */
[----:B------:R-:W-:Y:S01]  /*2770*/  SEL R246, R246, RZ, !P0 ;  /* 0x000000fff6f67207 */ /* 0x000fe20004000000 */
[C---:B------:R-:W5:Y:S01]  /*2780*/  HMMA.16816.F32 R48, R152.reuse, R142, R48 ;  /* 0x0000008e9830723c */ /* 0x040f620000001830 */
[----:B------:R-:W-:Y:S02]  /*2790*/  SEL R244, RZ, 0x10, P1 ;  /* 0x00000010fff47807 */ /* 0x000fe40000800000 */
[----:B------:R-:W-:Y:S02]  /*27a0*/  ISETP.NE.U32.AND P1, PT, R246, RZ, PT ;  /* 0x000000fff600720c */ /* 0x000fe40003f25070 */
[----:B------:R-:W-:Y:S01]  /*27b0*/  SEL R248, R244, RZ, !P0 ;  /* 0x000000fff4f87207 */ /* 0x000fe20004000000 */
[----:B------:R-:W-:Y:S01]  /*27c0*/  IMAD.U32 R244, RZ, RZ, UR6 ;  /* 0x00000006fff47e24 */ /* 0x000fe2000f8e00ff */
[----:B------:R-:W-:Y:S01]  /*27d0*/  ULEA UR6, UR6, 0x4000, 0xe ;  /* 0x0000400006067891 */ /* 0x000fe2000f8e703f */
[C---:B------:R-:W5:Y:S04]  /*27e0*/  HMMA.16816.F32 R52, R152.reuse, R144, R52 ;  /* 0x000000909834723c */ /* 0x040f680000001834 */
[----:B------:R-:W-:Y:S01]  /*27f0*/  IMAD R246, R244, 0x1000, R211 ;  /* 0x00001000f4f67824 */ /* 0x000fe200078e02d3 */
[----:B------:R-:W-:Y:S03]  /*2800*/  IADD3 R244, R210, UR6, RZ ;  /* 0x00000006d2f47c10 */ /* 0x000fe6000fffe0ff */
[C---:B------:R-:W5:Y:S08]  /*2810*/  HMMA.16816.F32 R56, R152.reuse, R146, R56 ;  /* 0x000000929838723c */ /* 0x040f700000001838 */
[C---:B------:R-:W5:Y:S08]  /*2820*/  HMMA.16816.F32 R60, R152.reuse, R148, R60 ;  /* 0x00000094983c723c */ /* 0x040f70000000183c */
[----:B------:R-:W5:Y:S08]  /*2830*/  HMMA.16816.F32 R64, R152, R150, R64 ;  /* 0x000000969840723c */ /* 0x000f700000001840 */
[C---:B------:R-:W5:Y:S08]  /*2840*/  HMMA.16816.F32 R68, R156.reuse, R136, R68 ;  /* 0x000000889c44723c */ /* 0x040f700000001844 */
[C---:B------:R-:W5:Y:S08]  /*2850*/  HMMA.16816.F32 R72, R156.reuse, R138, R72 ;  /* 0x0000008a9c48723c */ /* 0x040f700000001848 */
[C---:B------:R-:W5:Y:S08]  /*2860*/  HMMA.16816.F32 R76, R156.reuse, R140, R76 ;  /* 0x0000008c9c4c723c */ /* 0x040f70000000184c */
[C---:B------:R-:W5:Y:S08]  /*2870*/  HMMA.16816.F32 R80, R156.reuse, R142, R80 ;  /* 0x0000008e9c50723c */ /* 0x040f700000001850 */
[C---:B------:R-:W5:Y:S08]  /*2880*/  HMMA.16816.F32 R84, R156.reuse, R144, R84 ;  /* 0x000000909c54723c */ /* 0x040f700000001854 */
[C---:B------:R-:W5:Y:S08]  /*2890*/  HMMA.16816.F32 R88, R156.reuse, R146, R88 ;  /* 0x000000929c58723c */ /* 0x040f700000001858 */
[C---:B------:R-:W5:Y:S08]  /*28a0*/  HMMA.16816.F32 R92, R156.reuse, R148, R92 ;  /* 0x000000949c5c723c */ /* 0x040f70000000185c */
[----:B------:R-:W5:Y:S08]  /*28b0*/  HMMA.16816.F32 R96, R156, R150, R96 ;  /* 0x000000969c60723c */ /* 0x000f700000001860 */
[C---:B------:R-:W5:Y:S08]  /*28c0*/  HMMA.16816.F32 R100, R160.reuse, R136, R100 ;  /* 0x00000088a064723c */ /* 0x040f700000001864 */
[C---:B------:R5:W5:Y:S07]  /*28d0*/  HMMA.16816.F32 R104, R160.reuse, R138, R104 ;  /* 0x0000008aa068723c */ /* 0x040b6e0000001868 */
[----:B-----5:R-:W-:Y:S01]  /*28e0*/  IADD3 R138, P6, R204, R225, RZ ;  /* 0x000000e1cc8a7210 */ /* 0x020fe20007fde0ff */
[C---:B------:R-:W5:Y:S04]  /*28f0*/  HMMA.16816.F32 R108, R160.reuse, R140, R108 ;  /* 0x0000008ca06c723c */ /* 0x040f68000000186c */
[----:B------:R-:W-:Y:S01]  /*2900*/  IMAD.X R139, R202, 0x1, R227, P6 ;  /* 0x00000001ca8b7824 */ /* 0x000fe200030e06e3 */
[----:B------:R-:W-:Y:S03]  /*2910*/  ISETP.NE.U32.AND P6, PT, R248, RZ, PT ;  /* 0x000000fff800720c */ /* 0x000fe60003fc5070 */
[C---:B------:R5:W5:Y:S07]  /*2920*/  HMMA.16816.F32 R112, R160.reuse, R142, R112 ;  /* 0x0000008ea070723c */ /* 0x040b6e0000001870 */
[----:B-----5:R-:W-:Y:S01]  /*2930*/  IMAD.MOV.U32 R142, RZ, RZ, R240 ;  /* 0x000000ffff8e7224 */ /* 0x020fe200078e00f0 */
[C---:B------:R-:W5:Y:S04]  /*2940*/  HMMA.16816.F32 R116, R160.reuse, R144, R116 ;  /* 0x00000090a074723c */ /* 0x040f680000001874 */
[----:B------:R-:W-:Y:S04]  /*2950*/  IMAD.MOV.U32 R143, RZ, RZ, R238 ;  /* 0x000000ffff8f7224 */ /* 0x000fe800078e00ee */
[C---:B------:R5:W5:Y:S01]  /*2960*/  HMMA.16816.F32 R120, R160.reuse, R146, R120 ;  /* 0x00000092a078723c */ /* 0x040b620000001878 */
[----:B------:R-:W-:Y:S01]  /*2970*/  @!PT LDS RZ, [RZ] ;  /* 0x00000000fffff984 */ /* 0x000fe20000000800 */
[----:B------:R-:W-:Y:S01]  /*2980*/  @!PT LDS RZ, [RZ] ;  /* 0x00000000fffff984 */ /* 0x000fe20000000800 */
[----:B------:R-:W-:Y:S01]  /*2990*/  @!PT LDS RZ, [RZ] ;  /* 0x00000000fffff984 */ /* 0x000fe20000000800 */
[----:B------:R3:W-:Y:S07]  /*29a0*/  LDGSTS.E.BYPASS.LTC128B.128 [R246], [R142.64], P4 ;  /* 0x000000008ef67fae */ /* 0x0007ee000a101d4a */
[C---:B------:R-:W5:Y:S08]  /*29b0*/  HMMA.16816.F32 R124, R160.reuse, R148, R124 ;  /* 0x00000094a07c723c */ /* 0x040f70000000187c */
[----:B------:R5:W5:-:S08]  /*29c0*/  HMMA.16816.F32 R128, R160, R150, R128 ;  /* 0x00000096a080723c */ /* 0x000b500000001880 */
[C---:B-1----:R-:W5:Y:S05]  /*29d0*/  HMMA.16816.F32 R4, R164.reuse, R168, R4 ;  /* 0x000000a8a404723c */ /* 0x042f6a0000001804 */
[----:B---3--:R-:W-:Y:S02]  /*29e0*/  IMAD.MOV.U32 R142, RZ, RZ, R236 ;  /* 0x000000ffff8e7224 */ /* 0x008fe400078e00ec */
[--C-:B------:R-:W-:Y:S01]  /*29f0*/  IMAD.MOV.U32 R143, RZ, RZ, R234.reuse ;  /* 0x000000ffff8f7224 */ /* 0x100fe200078e00ea */
[C---:B------:R-:W5:Y:S04]  /*2a00*/  HMMA.16816.F32 R8, R164.reuse, R170, R8 ;  /* 0x000000aaa408723c */ /* 0x040f680000001808 */
[----:B------:R1:W-:Y:S01]  /*2a10*/  LDGSTS.E.BYPASS.LTC128B.128 [R246+0x800], [R142.64], P4 ;  /* 0x008000008ef67fae */ /* 0x0003e2000a101d4a */
[----:B------:R-:W-:Y:S03]  /*2a20*/  ISETP.GE.AND P4, PT, R214, UR8, PT ;  /* 0x00000008d6007c0c */ /* 0x000fe6000bf86270 */
[C---:B------:R-:W5:Y:S01]  /*2a30*/  HMMA.16816.F32 R12, R164.reuse, R172, R12 ;  /* 0x000000aca40c723c */ /* 0x040f62000000180c */
[----:B------:R-:W-:Y:S02]  /*2a40*/  SEL R248, RZ, 0x10, P4 ;  /* 0x00000010fff87807 */ /* 0x000fe40002000000 */
[----:B------:R-:W-:Y:S01]  /*2a50*/  ISETP.GE.AND P4, PT, R212, UR8, PT ;  /* 0x00000008d4007c0c */ /* 0x000fe2000bf86270 */
[----:B------:R-:W0:Y:S01]  /*2a60*/  LDGDEPBAR ;  /* 0x00000000000079af */ /* 0x000e220000000000 */
[----:B------:R-:W-:Y:S02]  /*2a70*/  SEL R248, R248, RZ, !P0 ;  /* 0x000000fff8f87207 */ /* 0x000fe40004000000 */
[----:B------:R-:W-:Y:S01]  /*2a80*/  SEL R250, RZ, 0x10, P4 ;  /* 0x00000010fffa7807 */ /* 0x000fe20002000000 */
[C---:B------:R-:W5:Y:S04]  /*2a90*/  HMMA.16816.F32 R16, R164.reuse, R174, R16 ;  /* 0x000000aea410723c */ /* 0x040f680000001810 */
[----:B------:R3:W-:Y:S01]  /*2aa0*/  LDGSTS.E.BYPASS.LTC128B.128 [R244], [R138.64], P5 ;  /* 0x000000008af47fae */ /* 0x0007e2000a901d4a */
[----:B-----5:R-:W-:Y:S02]  /*2ab0*/  IADD3 R146, P4, R204, R233, RZ ;  /* 0x000000e9cc927210 */ /* 0x020fe40007f9e0ff */
[----:B------:R-:W-:Y:S01]  /*2ac0*/  ISETP.GE.AND P5, PT, R213, UR8, PT ;  /* 0x00000008d5007c0c */ /* 0x000fe2000bfa6270 */
[C---:B------:R-:W5:Y:S01]  /*2ad0*/  HMMA.16816.F32 R20, R164.reuse, R176, R20 ;  /* 0x000000b0a414723c */ /* 0x040f620000001814 */
[----:B------:R-:W-:Y:S03]  /*2ae0*/  UIADD3 UR8, UR8, -0x20, URZ ;  /* 0xffffffe008087890 */ /* 0x000fe6000fffe03f */
[----:B------:R-:W-:Y:S01]  /*2af0*/  IMAD.X R147, R202, 0x1, R235, P4 ;  /* 0x00000001ca937824 */ /* 0x000fe200020e06eb */
[----:B------:R-:W-:Y:S02]  /*2b00*/  SEL R252, RZ, 0x10, P5 ;  /* 0x00000010fffc7807 */ /* 0x000fe40002800000 */
[----:B-1----:R-:W-:Y:S01]  /*2b10*/  IADD3 R142, P5, R204, R229, RZ ;  /* 0x000000e5cc8e7210 */ /* 0x002fe20007fbe0ff */
[C---:B------:R-:W5:Y:S04]  /*2b20*/  HMMA.16816.F32 R24, R164.reuse, R178, R24 ;  /* 0x000000b2a418723c */ /* 0x040f680000001818 */
[----:B------:R-:W-:Y:S01]  /*2b30*/  IMAD.X R143, R202, 0x1, R231, P5 ;  /* 0x00000001ca8f7824 */ /* 0x000fe200028e06e7 */
[----:B------:R-:W-:Y:S01]  /*2b40*/  IADD3 R246, R209, UR6, RZ ;  /* 0x00000006d1f67c10 */ /* 0x000fe2000fffe0ff */
[----:B------:R-:W-:Y:S01]  /*2b50*/  UIADD3 UR6, UR7, 0x1, URZ ;  /* 0x0000000107067890 */ /* 0x000fe2000fffe03f */
[----:B------:R-:W-:Y:S01]  /*2b60*/  ISETP.NE.U32.AND P5, PT, R248, RZ, PT ;  /* 0x000000fff800720c */ /* 0x000fe20003fa5070 */
[C---:B------:R-:W5:Y:S02]  /*2b70*/  HMMA.16816.F32 R28, R164.reuse, R180, R28 ;  /* 0x000000b4a41c723c */ /* 0x040f64000000181c */
[----:B------:R1:W-:Y:S02]  /*2b80*/  LDGSTS.E.BYPASS.LTC128B.128 [R246], [R142.64], P3 ;  /* 0x000000008ef67fae */ /* 0x0003e40009901d4a */
[----:B------:R-:W-:Y:S02]  /*2b90*/  SEL R252, R252, RZ, !P0 ;  /* 0x000000fffcfc7207 */ /* 0x000fe40004000000 */
[----:B------:R-:W-:Y:S02]  /*2ba0*/  SEL R250, R250, RZ, !P0 ;  /* 0x000000fffafa7207 */ /* 0x000fe40004000000 */
[----:B------:R-:W5:Y:S02]  /*2bb0*/  HMMA.16816.F32 R32, R164, R182, R32 ;  /* 0x000000b6a420723c */ /* 0x000f640000001820 */
[----:B---3--:R3:W-:Y:S01]  /*2bc0*/  LDGSTS.E.BYPASS.LTC128B.128 [R244+0x1000], [R146.64], P2 ;  /* 0x0100000092f47fae */ /* 0x0087e20009101d4a */
[----:B------:R-:W-:Y:S02]  /*2bd0*/  ISETP.NE.U32.AND P4, PT, R252, RZ, PT ;  /* 0x000000fffc00720c */ /* 0x000fe40003f85070 */
[----:B------:R-:W-:Y:S02]  /*2be0*/  IADD3 R138, P0, R204, R237, RZ ;  /* 0x000000edcc8a7210 */ /* 0x000fe40007f1e0ff */
[----:B------:R-:W-:Y:S01]  /*2bf0*/  ISETP.NE.U32.AND P3, PT, R250, RZ, PT ;  /* 0x000000fffa00720c */ /* 0x000fe20003f65070 */
[C---:B------:R-:W5:Y:S05]  /*2c00*/  HMMA.16816.F32 R36, R184.reuse, R168, R36 ;  /* 0x000000a8b824723c */ /* 0x040f6a0000001824 */
[----:B------:R-:W-:Y:S01]  /*2c10*/  IMAD.X R139, R202, 0x1, R239, P0 ;  /* 0x00000001ca8b7824 */ /* 0x000fe200000e06ef */
[----:B------:R-:W-:Y:S02]  /*2c20*/  IADD3 R150, P0, R204, R241, RZ ;  /* 0x000000f1cc967210 */ /* 0x000fe40007f1e0ff */
[C---:B------:R-:W5:Y:S02]  /*2c30*/  HMMA.16816.F32 R40, R184.reuse, R170, R40 ;  /* 0x000000aab828723c */ /* 0x040f640000001828 */
[----:B------:R2:W-:Y:S02]  /*2c40*/  LDGSTS.E.BYPASS.LTC128B.128 [R246+0x1000], [R138.64], P1 ;  /* 0x010000008af67fae */ /* 0x0005e40008901d4a */
[----:B------:R-:W-:Y:S01]  /*2c50*/  IMAD.X R151, R202, 0x1, R243, P0 ;  /* 0x00000001ca977824 */ /* 0x000fe200000e06f3 */
[----:B-1----:R-:W-:Y:S03]  /*2c60*/  IADD3 R142, P1, R204, R249, RZ ;  /* 0x000000f9cc8e7210 */ /* 0x002fe60007f3e0ff */
[C---:B------:R-:W5:Y:S02]  /*2c70*/  HMMA.16816.F32 R44, R184.reuse, R172, R44 ;  /* 0x000000acb82c723c */ /* 0x040f64000000182c */
[----:B------:R1:W-:Y:S02]  /*2c80*/  LDGSTS.E.BYPASS.LTC128B.128 [R244+0x2000], [R150.64], P6 ;  /* 0x0200000096f47fae */ /* 0x0003e4000b101d4a */
[----:B------:R-:W-:Y:S01]  /*2c90*/  IMAD.X R143, R202, 0x1, R251, P1 ;  /* 0x00000001ca8f7824 */ /* 0x000fe200008e06fb */
[----:B------:R-:W-:Y:S03]  /*2ca0*/  IADD3 R236, P1, R236, 0x40, RZ ;  /* 0x00000040ecec7810 */ /* 0x000fe60007f3e0ff */
[C---:B------:R-:W5:Y:S04]  /*2cb0*/  HMMA.16816.F32 R48, R184.reuse, R174, R48 ;  /* 0x000000aeb830723c */ /* 0x040f680000001830 */
[----:B------:R-:W-:Y:S04]  /*2cc0*/  IMAD.X R234, RZ, RZ, R234, P1 ;  /* 0x000000ffffea7224 */ /* 0x000fe800008e06ea */
[C---:B------:R-:W5:Y:S08]  /*2cd0*/  HMMA.16816.F32 R52, R184.reuse, R176, R52 ;  /* 0x000000b0b834723c */ /* 0x040f700000001834 */
[C---:B------:R-:W5:Y:S08]  /*2ce0*/  HMMA.16816.F32 R56, R184.reuse, R178, R56 ;  /* 0x000000b2b838723c */ /* 0x040f700000001838 */
[C---:B------:R-:W5:Y:S08]  /*2cf0*/  HMMA.16816.F32 R60, R184.reuse, R180, R60 ;  /* 0x000000b4b83c723c */ /* 0x040f70000000183c */
[----:B------:R-:W5:Y:S08]  /*2d00*/  HMMA.16816.F32 R64, R184, R182, R64 ;  /* 0x000000b6b840723c */ /* 0x000f700000001840 */
[C---:B--2---:R-:W5:Y:S08]  /*2d10*/  HMMA.16816.F32 R68, R188.reuse, R168, R68 ;  /* 0x000000a8bc44723c */ /* 0x044f700000001844 */
        /* <DEDUP_REMOVED lines=11> */
[----:B------:R-:W-:Y:S04]  /*2dd0*/  IMAD.X R171, R202, 0x1, R247, P2 ;  /* 0x00000001caab7824 */ /* 0x000fe800010e06f7 */
[C---:B------:R5:W5:Y:S01]  /*2de0*/  HMMA.16816.F32 R112, R192.reuse, R174, R112 ;  /* 0x000000aec070723c */ /* 0x040b620000001870 */
[----:B------:R2:W-:Y:S06]  /*2df0*/  LDGSTS.E.BYPASS.LTC128B.128 [R246+0x2000], [R170.64], P5 ;  /* 0x02000000aaf67fae */ /* 0x0005ec000a901d4a */
[----:B-----5:R-:W-:Y:S01]  /*2e00*/  IADD3 R174, P0, R204, R226, RZ ;  /* 0x000000e2ccae7210 */ /* 0x020fe20007f1e0ff */
[C---:B------:R5:W5:Y:S01]  /*2e10*/  HMMA.16816.F32 R116, R192.reuse, R176, R116 ;  /* 0x000000b0c074723c */ /* 0x040b620000001874 */
[----:B---3--:R3:W-:Y:S03]  /*2e20*/  LDGSTS.E.BYPASS.LTC128B.128 [R244+0x3000], [R142.64], P4 ;  /* 0x030000008ef47fae */ /* 0x0087e6000a101d4a */
[----:B------:R-:W-:Y:S01]  /*2e30*/  IMAD.X R175, R202, 0x1, R228, P0 ;  /* 0x00000001caaf7824 */ /* 0x000fe200000e06e4 */
[----:B------:R-:W-:Y:S02]  /*2e40*/  IADD3 R204, P2, R204, R232, RZ ;  /* 0x000000e8cccc7210 */ /* 0x000fe40007f5e0ff */
[----:B------:R-:W-:Y:S01]  /*2e50*/  IADD3 R240, P0, R240, 0x40, RZ ;  /* 0x00000040f0f07810 */ /* 0x000fe20007f1e0ff */
[C---:B------:R5:W5:Y:S01]  /*2e60*/  HMMA.16816.F32 R120, R192.reuse, R178, R120 ;  /* 0x000000b2c078723c */ /* 0x040b620000001878 */
[----:B------:R2:W-:Y:S02]  /*2e70*/  LDGSTS.E.BYPASS.LTC128B.128 [R246+0x3000], [R174.64], P3 ;  /* 0x03000000aef67fae */ /* 0x0005e40009901d4a */
[----:B------:R-:W-:Y:S01]  /*2e80*/  ISETP.LE.AND P3, PT, R242, UR7, PT ;  /* 0x00000007f2007c0c */ /* 0x000fe2000bf63270 */
[----:B------:R-:W-:Y:S01]  /*2e90*/  UMOV UR7, UR6 ;  /* 0x0000000600077c82 */ /* 0x000fe20008000000 */
[----:B------:R-:W-:Y:S02]  /*2ea0*/  IMAD.X R202, R202, 0x1, R230, P2 ;  /* 0x00000001caca7824 */ /* 0x000fe400010e06e6 */
[----:B------:R-:W-:Y:S01]  /*2eb0*/  IMAD.X R238, RZ, RZ, R238, P0 ;  /* 0x000000ffffee7224 */ /* 0x000fe200000e06ee */
[C---:B------:R5:W5:Y:S01]  /*2ec0*/  HMMA.16816.F32 R124, R192.reuse, R180, R124 ;  /* 0x000000b4c07c723c */ /* 0x040b62000000187c */
[----:B------:R-:W0:Y:S07]  /*2ed0*/  LDGDEPBAR ;  /* 0x00000000000079af */ /* 0x000e2e0000000000 */
[----:B------:R5:W5:Y:S01]  /*2ee0*/  HMMA.16816.F32 R128, R192, R182, R128 ;  /* 0x000000b6c080723c */ /* 0x000b620000001880 */
[----:B------:R-:W-:Y:S04]  /*2ef0*/  DEPBAR.LE SB0, 0x4 ;  /* 0x000081000000791a */ /* 0x000fe80000000000 */
[----:B------:R-:W-:Y:S08]  /*2f00*/  BAR.SYNC.DEFER_BLOCKING 0x0 ;  /* 0x0000000000007b1d */ /* 0x000ff00000010000 */
[----:B------:R2:W1:Y:S08]  /*2f10*/  LDSM.16.M88.4 R132, [R208+UR4] ;  /* 0x00000004d084783b */ /* 0x0004700008000200 */
[----:B------:R2:W1:Y:S08]  /*2f20*/  LDSM.16.M88.4 R152, [R208+UR4+0x400] ;  /* 0x00040004d098783b */ /* 0x0004700008000200 */
[----:B------:R2:W1:Y:S08]  /*2f30*/  LDSM.16.M88.4 R156, [R208+UR4+0x800] ;  /* 0x00080004d09c783b */ /* 0x0004700008000200 */
[----:B------:R2:W2:Y:S08]  /*2f40*/  LDSM.16.M88.4 R160, [R208+UR4+0xc00] ;  /* 0x000c0004d0a0783b */ /* 0x0004b00008000200 */
[----:B------:R1:W2:Y:S08]  /*2f50*/  LDSM.16.MT88.4 R136, [R207+UR5] ;  /* 0x00000005cf88783b */ /* 0x0002b00008004200 */
[----:B---3--:R3:W2:Y:S08]  /*2f60*/  LDSM.16.MT88.4 R140, [R206+UR5] ;  /* 0x00000005ce8c783b */ /* 0x0086b00008004200 */
[----:B------:R3:W2:Y:S08]  /*2f70*/  LDSM.16.MT88.4 R144, [R205+UR5] ;  /* 0x00000005cd90783b */ /* 0x0006b00008004200 */
[----:B-1----:R3:W1:Y:S01]  /*2f80*/  LDSM.16.MT88.4 R148, [R203+UR5] ;  /* 0x00000005cb94783b */ /* 0x0026620008004200 */
[----:B------:R-:W-:-:S05]  /*2f90*/  @!P3 BRA `(.L_x_1) ;  /* 0xfffff4b00000b947 */ /* 0x000fca000383ffff */
.L_x_0:
[----:B------:R-:W-:-:S04]  /*2fa0*/  DEPBAR.LE SB0, 0x0 ;  /* 0x000080000000791a */ /* 0x000fc80000000000 */
[----:B------:R-:W-:Y:S01]  /*2fb0*/  IMAD R222, R219, 0x4, R222 ;  /* 0x00000004dbde7824 */ /* 0x000fe200078e02de */
[----:B------:R-:W-:Y:S02]  /*2fc0*/  F2FP.F16.F32.PACK_AB R54, R55, R54 ;  /* 0x000000363736723e */ /* 0x000fe400000000ff */
[----:B------:R-:W-:Y:S01]  /*2fd0*/  F2FP.F16.F32.PACK_AB R4, R5, R4 ;  /* 0x000000040504723e */ /* 0x000fe200000000ff */
[----:B------:R-:W-:Y:S01]  /*2fe0*/  IMAD R222, R223, 0x84, R222 ;  /* 0x00000084dfde7824 */ /* 0x000fe200078e02de */
[----:B------:R-:W-:Y:S02]  /*2ff0*/  F2FP.F16.F32.PACK_AB R6, R7, R6 ;  /* 0x000000060706723e */ /* 0x000fe400000000ff */
[----:B------:R-:W-:Y:S01]  /*3000*/  F2FP.F16.F32.PACK_AB R8, R9, R8 ;  /* 0x000000080908723e */ /* 0x000fe200000000ff */
[----:B------:R-:W-:Y:S01]  /*3010*/  IMAD.SHL.U32 R55, R222, 0x2, RZ ;  /* 0x00000002de377824 */ /* 0x000fe200078e00ff */
[----:B------:R-:W-:Y:S02]  /*3020*/  F2FP.F16.F32.PACK_AB R10, R11, R10 ;  /* 0x0000000a0b0a723e */ /* 0x000fe400000000ff */
[----:B------:R-:W-:Y:S01]  /*3030*/  F2FP.F16.F32.PACK_AB R12, R13, R12 ;  /* 0x0000000c0d0c723e */ /* 0x000fe200000000ff */
[----:B------:R-:W-:Y:S01]  /*3040*/  IMAD.SHL.U32 R55, R55, 0x2, RZ ;  /* 0x0000000237377824 */ /* 0x000fe200078e00ff */
[----:B------:R-:W-:Y:S01]  /*3050*/  BAR.SYNC.DEFER_BLOCKING 0x0 ;  /* 0x0000000000007b1d */ /* 0x000fe20000010000 */
[----:B------:R-:W-:-:S02]  /*3060*/  F2FP.F16.F32.PACK_AB R14, R15, R14 ;  /* 0x0000000e0f0e723e */ /* 0x000fc400000000ff */
[----:B------:R-:W-:Y:S02]  /*3070*/  F2FP.F16.F32.PACK_AB R16, R17, R16 ;  /* 0x000000101110723e */ /* 0x000fe400000000ff */
[----:B------:R-:W-:Y:S02]  /*3080*/  F2FP.F16.F32.PACK_AB R18, R19, R18 ;  /* 0x000000121312723e */ /* 0x000fe400000000ff */
[----:B------:R-:W-:Y:S02]  /*3090*/  F2FP.F16.F32.PACK_AB R20, R21, R20 ;  /* 0x000000141514723e */ /* 0x000fe400000000ff */
[----:B------:R-:W-:Y:S02]  /*30a0*/  F2FP.F16.F32.PACK_AB R22, R23, R22 ;  /* 0x000000161716723e */ /* 0x000fe400000000ff */
[----:B------:R-:W-:Y:S02]  /*30b0*/  F2FP.F16.F32.PACK_AB R24, R25, R24 ;  /* 0x000000181918723e */ /* 0x000fe400000000ff */
[----:B------:R-:W-:-:S02]  /*30c0*/  F2FP.F16.F32.PACK_AB R26, R27, R26 ;  /* 0x0000001a1b1a723e */ /* 0x000fc400000000ff */
[----:B------:R-:W-:Y:S02]  /*30d0*/  F2FP.F16.F32.PACK_AB R28, R29, R28 ;  /* 0x0000001c1d1c723e */ /* 0x000fe400000000ff */
[----:B------:R-:W-:Y:S02]  /*30e0*/  F2FP.F16.F32.PACK_AB R30, R31, R30 ;  /* 0x0000001e1f1e723e */ /* 0x000fe400000000ff */
[----:B------:R-:W-:Y:S02]  /*30f0*/  F2FP.F16.F32.PACK_AB R32, R33, R32 ;  /* 0x000000202120723e */ /* 0x000fe400000000ff */
[----:B------:R-:W-:Y:S02]  /*3100*/  F2FP.F16.F32.PACK_AB R34, R35, R34 ;  /* 0x000000222322723e */ /* 0x000fe400000000ff */
[----:B------:R-:W-:Y:S01]  /*3110*/  LOP3.LUT R224, R224, 0x3f, RZ, 0xc0, !PT ;  /* 0x0000003fe0e07812 */ /* 0x000fe200078ec0ff */
[----:B------:R-:W-:Y:S01]  /*3120*/  STS [R55], R4 ;  /* 0x0000000437007388 */ /* 0x000fe20000000800 */
[----:B------:R-:W-:-:S02]  /*3130*/  F2FP.F16.F32.PACK_AB R56, R57, R56 ;  /* 0x000000383938723e */ /* 0x000fc400000000ff */
[----:B------:R-:W-:Y:S01]  /*3140*/  F2FP.F16.F32.PACK_AB R0, R37, R36 ;  /* 0x000000242500723e */ /* 0x000fe200000000ff */
[----:B------:R-:W-:Y:S01]  /*3150*/  STS [R55+0x1080], R6 ;  /* 0x0010800637007388 */ /* 0x000fe20000000800 */
[----:B------:R-:W-:Y:S01]  /*3160*/  IMAD R57, R224, 0x108, R221 ;  /* 0x00000108e0397824 */ /* 0x000fe200078e02dd */
[----:B------:R-:W-:Y:S02]  /*3170*/  F2FP.F16.F32.PACK_AB R2, R39, R38 ;  /* 0x000000262702723e */ /* 0x000fe400000000ff */
[----:B------:R-:W-:Y:S01]  /*3180*/  STS [R55+0x40], R8 ;  /* 0x0000400837007388 */ /* 0x000fe20000000800 */
[----:B------:R-:W-:Y:S01]  /*3190*/  IMAD.SHL.U32 R57, R57, 0x2, RZ ;  /* 0x0000000239397824 */ /* 0x000fe200078e00ff */
[----:B------:R-:W-:Y:S02]  /*31a0*/  F2FP.F16.F32.PACK_AB R3, R41, R40 ;  /* 0x000000282903723e */ /* 0x000fe400000000ff */
[----:B------:R-:W-:Y:S01]  /*31b0*/  STS [R55+0x10c0], R10 ;  /* 0x0010c00a37007388 */ /* 0x000fe20000000800 */
[----:B------:R-:W-:-:S02]  /*31c0*/  F2FP.F16.F32.PACK_AB R5, R43, R42 ;  /* 0x0000002a2b05723e */ /* 0x000fc400000000ff */
[----:B------:R-:W-:Y:S01]  /*31d0*/  F2FP.F16.F32.PACK_AB R7, R45, R44 ;  /* 0x0000002c2d07723e */ /* 0x000fe200000000ff */
[----:B------:R-:W-:Y:S01]  /*31e0*/  STS [R55+0x80], R12 ;  /* 0x0000800c37007388 */ /* 0x000fe20000000800 */
[----:B------:R-:W-:Y:S02]  /*31f0*/  F2FP.F16.F32.PACK_AB R9, R47, R46 ;  /* 0x0000002e2f09723e */ /* 0x000fe400000000ff */
[----:B------:R-:W-:Y:S01]  /*3200*/  F2FP.F16.F32.PACK_AB R11, R49, R48 ;  /* 0x00000030310b723e */ /* 0x000fe200000000ff */
[----:B------:R-:W-:Y:S01]  /*3210*/  STS [R55+0x1100], R14 ;  /* 0x0011000e37007388 */ /* 0x000fe20000000800 */
[----:B------:R-:W-:Y:S02]  /*3220*/  F2FP.F16.F32.PACK_AB R13, R51, R50 ;  /* 0x00000032330d723e */ /* 0x000fe400000000ff */
[----:B------:R-:W-:Y:S01]  /*3230*/  F2FP.F16.F32.PACK_AB R52, R53, R52 ;  /* 0x000000343534723e */ /* 0x000fe200000000ff */
        /* <DEDUP_REMOVED lines=30> */
[----:B------:R-:W-:Y:S01]  /*3420*/  BAR.SYNC.DEFER_BLOCKING 0x0 ;  /* 0x0000000000007b1d */ /* 0x000fe20000010000 */
[----:B------:R-:W-:Y:S02]  /*3430*/  F2FP.F16.F32.PACK_AB R98, R99, R98 ;  /* 0x000000626362723e */ /* 0x000fe400000000ff */
[C---:B------:R-:W-:Y:S01]  /*3440*/  LOP3.LUT R53, R201.reuse, R224, RZ, 0xfc, !PT ;  /* 0x000000e0c9357212 */ /* 0x040fe200078efcff */
[----:B------:R-:W-:Y:S01]  /*3450*/  IMAD.IADD R201, R201, 0x1, R224 ;  /* 0x00000001c9c97824 */ /* 0x000fe200078e02e0 */
[----:B------:R-:W-:Y:S02]  /*3460*/  ISETP.GE.AND P6, PT, R199, c[0x0][0x17c], PT ;  /* 0x00005f00c7007a0c */ /* 0x000fe40003fc6270 */
[C---:B------:R-:W-:Y:S02]  /*3470*/  IADD3 R15, R53.reuse, 0x10, RZ ;  /* 0x00000010350f7810 */ /* 0x040fe40007ffe0ff */
[----:B------:R-:W-:-:S02]  /*3480*/  IADD3 R17, R53, 0x14, RZ ;  /* 0x0000001435117810 */ /* 0x000fc40007ffe0ff */
[----:B------:R-:W-:Y:S02]  /*3490*/  ISETP.LT.AND P4, PT, R15, c[0x0][0x178], !P6 ;  /* 0x00005e000f007a0c */ /* 0x000fe40007781270 */
[----:B------:R-:W-:Y:S02]  /*34a0*/  ISETP.LT.AND P3, PT, R17, c[0x0][0x178], !P6 ;  /* 0x00005e0011007a0c */ /* 0x000fe40007761270 */
[----:B------:R-:W-:Y:S02]  /*34b0*/  F2FP.F16.F32.PACK_AB R100, R101, R100 ;  /* 0x000000646564723e */ /* 0x000fe400000000ff */
[----:B------:R-:W-:Y:S02]  /*34c0*/  F2FP.F16.F32.PACK_AB R102, R103, R102 ;  /* 0x000000666766723e */ /* 0x000fe400000000ff */
[----:B------:R-:W-:Y:S02]  /*34d0*/  F2FP.F16.F32.PACK_AB R104, R105, R104 ;  /* 0x000000686968723e */ /* 0x000fe400000000ff */
[----:B------:R-:W-:-:S02]  /*34e0*/  F2FP.F16.F32.PACK_AB R106, R107, R106 ;  /* 0x0000006a6b6a723e */ /* 0x000fc400000000ff */
[----:B------:R-:W-:Y:S01]  /*34f0*/  F2FP.F16.F32.PACK_AB R108, R109, R108 ;  /* 0x0000006c6d6c723e */ /* 0x000fe200000000ff */
[----:B------:R-:W3:Y:S01]  /*3500*/  LDS.128 R48, [R57] ;  /* 0x0000000039307984 */ /* 0x000ee20000000c00 */
[----:B------:R-:W-:Y:S02]  /*3510*/  F2FP.F16.F32.PACK_AB R110, R111, R110 ;  /* 0x0000006e6f6e723e */ /* 0x000fe400000000ff */
[----:B------:R-:W-:Y:S01]  /*3520*/  F2FP.F16.F32.PACK_AB R112, R113, R112 ;  /* 0x000000707170723e */ /* 0x000fe200000000ff */
[----:B------:R-:W2:Y:S01]  /*3530*/  LDS.128 R44, [R57+0x840] ;  /* 0x00084000392c7984 */ /* 0x000ea20000000c00 */
[----:B------:R-:W-:Y:S02]  /*3540*/  F2FP.F16.F32.PACK_AB R114, R115, R114 ;  /* 0x000000727372723e */ /* 0x000fe400000000ff */
[----:B-----5:R-:W-:Y:S01]  /*3550*/  F2FP.F16.F32.PACK_AB R116, R117, R116 ;  /* 0x000000747574723e */ /* 0x020fe200000000ff */
[----:B------:R-:W1:Y:S01]  /*3560*/  LDS.128 R40, [R57+0x1080] ;  /* 0x0010800039287984 */ /* 0x000e620000000c00 */
[----:B------:R-:W-:-:S02]  /*3570*/  F2FP.F16.F32.PACK_AB R118, R119, R118 ;  /* 0x000000767776723e */ /* 0x000fc400000000ff */
[----:B------:R-:W-:Y:S01]  /*3580*/  F2FP.F16.F32.PACK_AB R120, R121, R120 ;  /* 0x000000787978723e */ /* 0x000fe200000000ff */
[----:B------:R-:W1:Y:S01]  /*3590*/  LDS.128 R36, [R57+0x18c0] ;  /* 0x0018c00039247984 */ /* 0x000e620000000c00 */
[----:B------:R-:W-:Y:S02]  /*35a0*/  F2FP.F16.F32.PACK_AB R122, R123, R122 ;  /* 0x0000007a7b7a723e */ /* 0x000fe400000000ff */
[----:B------:R-:W-:Y:S01]  /*35b0*/  F2FP.F16.F32.PACK_AB R124, R125, R124 ;  /* 0x0000007c7d7c723e */ /* 0x000fe200000000ff */
[----:B------:R-:W-:Y:S01]  /*35c0*/  BAR.SYNC.DEFER_BLOCKING 0x0 ;  /* 0x0000000000007b1d */ /* 0x000fe20000010000 */
[----:B------:R-:W-:Y:S02]  /*35d0*/  F2FP.F16.F32.PACK_AB R126, R127, R126 ;  /* 0x0000007e7f7e723e */ /* 0x000fe400000000ff */
[----:B------:R-:W-:Y:S02]  /*35e0*/  F2FP.F16.F32.PACK_AB R128, R129, R128 ;  /* 0x000000808180723e */ /* 0x000fe400000000ff */
[----:B------:R-:W-:-:S02]  /*35f0*/  F2FP.F16.F32.PACK_AB R130, R131, R130 ;  /* 0x000000828382723e */ /* 0x000fc400000000ff */
[----:B------:R-:W-:Y:S01]  /*3600*/  ISETP.LT.AND P0, PT, R53, c[0x0][0x178], !P6 ;  /* 0x00005e0035007a0c */ /* 0x000fe20007701270 */
[----:B------:R1:W-:Y:S04]  /*3610*/  STS [R55], R0 ;  /* 0x0000000037007388 */ /* 0x0003e80000000800 */
[----:B------:R2:W-:Y:S04]  /*3620*/  STS [R55+0x1080], R2 ;  /* 0x0010800237007388 */ /* 0x0005e80000000800 */
[----:B------:R3:W-:Y:S04]  /*3630*/  STS [R55+0x40], R3 ;  /* 0x0000400337007388 */ /* 0x0007e80000000800 */
[----:B------:R-:W-:Y:S04]  /*3640*/  STS [R55+0x10c0], R5 ;  /* 0x0010c00537007388 */ /* 0x000fe80000000800 */
[----:B------:R-:W-:Y:S04]  /*3650*/  STS [R55+0x80], R7 ;  /* 0x0000800737007388 */ /* 0x000fe80000000800 */
[----:B------:R-:W-:Y:S04]  /*3660*/  STS [R55+0x1100], R9 ;  /* 0x0011000937007388 */ /* 0x000fe80000000800 */
[----:B------:R-:W-:Y:S01]  /*3670*/  STS [R55+0xc0], R11 ;  /* 0x0000c00b37007388 */ /* 0x000fe20000000800 */
[----:B-1----:R-:W-:-:S03]  /*3680*/  IADD3 R0, R201, 0x4, RZ ;  /* 0x00000004c9007810 */ /* 0x002fc60007ffe0ff */
[----:B------:R-:W-:Y:S01]  /*3690*/  STS [R55+0x1140], R13 ;  /* 0x0011400d37007388 */ /* 0x000fe20000000800 */
[----:B------:R-:W-:Y:S02]  /*36a0*/  ISETP.LT.AND P1, PT, R0, c[0x0][0x178], !P6 ;  /* 0x00005e0000007a0c */ /* 0x000fe40007721270 */
[C---:B--2---:R-:W-:Y:S01]  /*36b0*/  IADD3 R2, R53.reuse, 0x18, RZ ;  /* 0x0000001835027810 */ /* 0x044fe20007ffe0ff */
[----:B------:R-:W-:Y:S01]  /*36c0*/  STS [R55+0x100], R52 ;  /* 0x0001003437007388 */ /* 0x000fe20000000800 */
[C---:B---3--:R-:W-:Y:S02]  /*36d0*/  IMAD R3, R53.reuse, c[0x0][0x18c], RZ ;  /* 0x0000630035037a24 */ /* 0x048fe400078e02ff */
[----:B------:R-:W-:Y:S01]  /*36e0*/  ISETP.LT.AND P2, PT, R2, c[0x0][0x178], !P6 ;  /* 0x00005e0002007a0c */ /* 0x000fe20007741270 */
[----:B------:R-:W-:Y:S01]  /*36f0*/  STS [R55+0x1180], R54 ;  /* 0x0011803637007388 */ /* 0x000fe20000000800 */
[----:B------:R-:W-:-:S03]  /*3700*/  IADD3 R2, R53, 0x1c, RZ ;  /* 0x0000001c35027810 */ /* 0x000fc60007ffe0ff */
[----:B------:R-:W-:Y:S04]  /*3710*/  STS [R55+0x140], R56 ;  /* 0x0001403837007388 */ /* 0x000fe80000000800 */
[----:B------:R1:W-:Y:S04]  /*3720*/  STS [R55+0x11c0], R58 ;  /* 0x0011c03a37007388 */ /* 0x0003e80000000800 */
[----:B------:R2:W-:Y:S04]  /*3730*/  STS [R55+0x180], R60 ;  /* 0x0001803c37007388 */ /* 0x0005e80000000800 */
[----:B------:R3:W-:Y:S04]  /*3740*/  STS [R55+0x1200], R62 ;  /* 0x0012003e37007388 */ /* 0x0007e80000000800 */
[----:B------:R-:W-:Y:S04]  /*3750*/  STS [R55+0x1c0], R64 ;  /* 0x0001c04037007388 */ /* 0x000fe80000000800 */
[----:B------:R-:W-:Y:S04]  /*3760*/  STS [R55+0x1240], R66 ;  /* 0x0012404237007388 */ /* 0x000fe80000000800 */
[----:B------:R-:W-:Y:S01]  /*3770*/  BAR.SYNC.DEFER_BLOCKING 0x0 ;  /* 0x0000000000007b1d */ /* 0x000fe20000010000 */
[----:B-1----:R-:W-:-:S06]  /*3780*/  IMAD.WIDE R58, R3, R200, c[0x0][0x170] ;  /* 0x00005c00033a7625 */ /* 0x002fcc00078e02c8 */
[----:B--2---:R-:W-:-:S04]  /*3790*/  IMAD.WIDE R60, R199, 0x2, R58 ;  /* 0x00000002c73c7825 */ /* 0x004fc800078e023a */
[----:B------:R-:W-:Y:S01]  /*37a0*/  IMAD R59, R0, c[0x0][0x18c], RZ ;  /* 0x00006300003b7a24 */ /* 0x000fe200078e02ff */
[C---:B------:R-:W-:Y:S02]  /*37b0*/  IADD3 R0, R201.reuse, 0x8, RZ ;  /* 0x00000008c9007810 */ /* 0x040fe40007ffe0ff */
[----:B------:R-:W-:Y:S01]  /*37c0*/  IADD3 R201, R201, 0xc, RZ ;  /* 0x0000000cc9c97810 */ /* 0x000fe20007ffe0ff */
[----:B---3--:R-:W-:-:S03]  /*37d0*/  IMAD.WIDE R62, R59, R200, c[0x0][0x170] ;  /* 0x00005c003b3e7625 */ /* 0x008fc600078e02c8 */
[C---:B------:R-:W-:Y:S01]  /*37e0*/  ISETP.LT.AND P5, PT, R201.reuse, c[0x0][0x178], !P6 ;  /* 0x00005e00c9007a0c */ /* 0x040fe200077a1270 */
[----:B------:R-:W-:Y:S01]  /*37f0*/  IMAD R201, R201, c[0x0][0x18c], RZ ;  /* 0x00006300c9c97a24 */ /* 0x000fe200078e02ff */
[----:B------:R-:W1:Y:S01]  /*3800*/  LDS.128 R32, [R57] ;  /* 0x0000000039207984 */ /* 0x000e620000000c00 */
[----:B------:R-:W-:-:S03]  /*3810*/  IMAD R59, R0, c[0x0][0x18c], RZ ;  /* 0x00006300003b7a24 */ /* 0x000fc600078e02ff */
[----:B------:R-:W2:Y:S04]  /*3820*/  LDS.128 R28, [R57+0x840] ;  /* 0x00084000391c7984 */ /* 0x000ea80000000c00 */
[----:B------:R-:W3:Y:S04]  /*3830*/  LDS.128 R24, [R57+0x1080] ;  /* 0x0010800039187984 */ /* 0x000ee80000000c00 */
[----:B------:R-:W1:Y:S04]  /*3840*/  LDS.128 R20, [R57+0x18c0] ;  /* 0x0018c00039147984 */ /* 0x000e680000000c00 */
[----:B------:R-:W-:Y:S06]  /*3850*/  BAR.SYNC.DEFER_BLOCKING 0x0 ;  /* 0x0000000000007b1d */ /* 0x000fec0000010000 */
[----:B------:R-:W-:Y:S04]  /*3860*/  STS [R55], R68 ;  /* 0x0000004437007388 */ /* 0x000fe80000000800 */
[----:B------:R-:W-:Y:S04]  /*3870*/  STS [R55+0x1080], R70 ;  /* 0x0010804637007388 */ /* 0x000fe80000000800 */
        /* <DEDUP_REMOVED lines=14> */
[----:B------:R-:W-:Y:S06]  /*3960*/  BAR.SYNC.DEFER_BLOCKING 0x0 ;  /* 0x0000000000007b1d */ /* 0x000fec0000010000 */
[----:B------:R-:W1:Y:S04]  /*3970*/  LDS.128 R16, [R57] ;  /* 0x0000000039107984 */ /* 0x000e680000000c00 */
[----:B------:R-:W1:Y:S04]  /*3980*/  LDS.128 R12, [R57+0x840] ;  /* 0x00084000390c7984 */ /* 0x000e680000000c00 */
[----:B------:R-:W1:Y:S04]  /*3990*/  LDS.128 R8, [R57+0x1080] ;  /* 0x0010800039087984 */ /* 0x000e680000000c00 */
        /* <DEDUP_REMOVED lines=17> */
[----:B------:R1:W-:Y:S04]  /*3ab0*/  STS [R55+0x1240], R130 ;  /* 0x0012408237007388 */ /* 0x0003e80000000800 */
[----:B------:R-:W-:Y:S01]  /*3ac0*/  BAR.SYNC.DEFER_BLOCKING 0x0 ;  /* 0x0000000000007b1d */ /* 0x000fe20000010000 */
[----:B-1----:R-:W-:-:S05]  /*3ad0*/  IMAD.WIDE R54, R199, 0x2, R62 ;  /* 0x00000002c7367825 */ /* 0x002fca00078e023e */
[----:B------:R1:W-:Y:S01]  /*3ae0*/  @P0 STG.E.128 [R60.64], R48 ;  /* 0x000000303c000986 */ /* 0x0003e2000c101d0a */
[----:B------:R-:W-:Y:S01]  /*3af0*/  ISETP.LT.AND P0, PT, R0, c[0x0][0x178], !P6 ;  /* 0x00005e0000007a0c */ /* 0x000fe20007701270 */
[----:B------:R-:W-:Y:S02]  /*3b00*/  IMAD.MOV.U32 R0, RZ, RZ, c[0x0][0x18c] ;  /* 0x00006300ff007624 */ /* 0x000fe400078e00ff */
[----:B------:R2:W-:Y:S01]  /*3b10*/  @P1 STG.E.128 [R54.64], R44 ;  /* 0x0000002c36001986 */ /* 0x0005e2000c101d0a */
[----:B------:R-:W-:Y:S01]  /*3b20*/  ISETP.LT.AND P1, PT, R2, c[0x0][0x178], !P6 ;  /* 0x00005e0002007a0c */ /* 0x000fe20007721270 */
[----:B------:R-:W-:Y:S01]  /*3b30*/  IMAD R3, R0, 0x10, R3 ;  /* 0x0000001000037824 */ /* 0x000fe200078e0203 */
[----:B------:R-:W-:Y:S01]  /*3b40*/  IADD3 R2, R53, 0x24, RZ ;  /* 0x0000002435027810 */ /* 0x000fe20007ffe0ff */
[----:B-1----:R-:W-:-:S04]  /*3b50*/  IMAD.WIDE R50, R201, R200, c[0x0][0x170] ;  /* 0x00005c00c9327625 */ /* 0x002fc800078e02c8 */
[----:B------:R-:W-:Y:S01]  /*3b60*/  IMAD.WIDE R48, R59, R200, c[0x0][0x170] ;  /* 0x00005c003b307625 */ /* 0x000fe200078e02c8 */
[----:B--2---:R-:W-:-:S03]  /*3b70*/  IADD3 R44, R53, 0x28, RZ ;  /* 0x00000028352c7810 */ /* 0x004fc60007ffe0ff */
[----:B------:R-:W-:-:S04]  /*3b80*/  IMAD.WIDE R60, R199, 0x2, R50 ;  /* 0x00000002c73c7825 */ /* 0x000fc800078e0232 */
[----:B------:R-:W-:-:S04]  /*3b90*/  IMAD.WIDE R50, R3, R200, c[0x0][0x170] ;  /* 0x00005c0003327625 */ /* 0x000fc800078e02c8 */
[----:B------:R-:W-:Y:S01]  /*3ba0*/  IMAD.WIDE R58, R199, 0x2, R48 ;  /* 0x00000002c73a7825 */ /* 0x000fe200078e0230 */
[----:B------:R-:W-:-:S03]  /*3bb0*/  IADD3 R48, R53, 0x20, RZ ;  /* 0x0000002035307810 */ /* 0x000fc60007ffe0ff */
[----:B------:R-:W-:Y:S01]  /*3bc0*/  IMAD R45, R0, 0x4, R3 ;  /* 0x00000004002d7824 */ /* 0x000fe200078e0203 */
[----:B------:R1:W-:Y:S01]  /*3bd0*/  @P0 STG.E.128 [R58.64], R40 ;  /* 0x000000283a000986 */ /* 0x0003e2000c101d0a */
[----:B------:R-:W-:Y:S01]  /*3be0*/  IMAD.WIDE R62, R199, 0x2, R50 ;  /* 0x00000002c73e7825 */ /* 0x000fe200078e0232 */
[----:B------:R-:W-:Y:S02]  /*3bf0*/  ISETP.LT.AND P0, PT, R48, c[0x0][0x178], !P6 ;  /* 0x00005e0030007a0c */ /* 0x000fe40007701270 */
[----:B------:R-:W-:Y:S01]  /*3c00*/  @P5 STG.E.128 [R60.64], R36 ;  /* 0x000000243c005986 */ /* 0x000fe2000c101d0a */
[----:B------:R-:W-:Y:S01]  /*3c10*/  IMAD R3, R0, 0x4, R45 ;  /* 0x0000000400037824 */ /* 0x000fe200078e022d */
[----:B------:R-:W-:Y:S01]  /*3c20*/  ISETP.LT.AND P5, PT, R2, c[0x0][0x178], !P6 ;  /* 0x00005e0002007a0c */ /* 0x000fe200077a1270 */
[----:B------:R-:W-:Y:S01]  /*3c30*/  IMAD.WIDE R50, R45, R200, c[0x0][0x170] ;  /* 0x00005c002d327625 */ /* 0x000fe200078e02c8 */
[----:B------:R2:W-:Y:S01]  /*3c40*/  @P4 STG.E.128 [R62.64], R32 ;  /* 0x000000203e004986 */ /* 0x0005e2000c101d0a */
[----:B------:R-:W-:-:S02]  /*3c50*/  ISETP.LT.AND P4, PT, R44, c[0x0][0x178], !P6 ;  /* 0x00005e002c007a0c */ /* 0x000fc40007781270 */
[C---:B------:R-:W-:Y:S01]  /*3c60*/  IMAD R49, R0.reuse, 0x4, R3 ;  /* 0x0000000400317824 */ /* 0x040fe200078e0203 */
[----:B------:R-:W2:Y:S01]  /*3c70*/  LDS.128 R44, [R57] ;  /* 0x00000000392c7984 */ /* 0x000ea20000000c00 */
[-C--:B------:R-:W-:Y:S01]  /*3c80*/  IMAD.WIDE R54, R3, R200.reuse, c[0x0][0x170] ;  /* 0x00005c0003367625 */ /* 0x080fe200078e02c8 */
[----:B------:R-:W-:Y:S02]  /*3c90*/  IADD3 R2, R53, 0x2c, RZ ;  /* 0x0000002c35027810 */ /* 0x000fe40007ffe0ff */
[----:B------:R-:W2:Y:S01]  /*3ca0*/  LDS.128 R40, [R57+0x840] ;  /* 0x0008400039287984 */ /* 0x000ea20000000c00 */
[----:B------:R-:W-:Y:S02]  /*3cb0*/  IMAD R3, R0, 0x4, R49 ;  /* 0x0000000400037824 */ /* 0x000fe400078e0231 */
[----:B------:R-:W-:Y:S01]  /*3cc0*/  IMAD.WIDE R50, R199, 0x2, R50 ;  /* 0x00000002c7327825 */ /* 0x000fe200078e0232 */
[----:B------:R-:W2:Y:S03]  /*3cd0*/  LDS.128 R36, [R57+0x1080] ;  /* 0x0010800039247984 */ /* 0x000ea60000000c00 */
[----:B------:R-:W-:Y:S01]  /*3ce0*/  IMAD.WIDE R48, R49, R200, c[0x0][0x170] ;  /* 0x00005c0031307625 */ /* 0x000fe200078e02c8 */
[----:B------:R2:W-:Y:S01]  /*3cf0*/  @P3 STG.E.128 [R50.64], R28 ;  /* 0x0000001c32003986 */ /* 0x0005e2000c101d0a */
[----:B------:R-:W-:-:S02]  /*3d00*/  ISETP.LT.AND P3, PT, R2, c[0x0][0x178], !P6 ;  /* 0x00005e0002007a0c */ /* 0x000fc40007761270 */
[----:B------:R-:W-:Y:S01]  /*3d10*/  IMAD.WIDE R54, R199, 0x2, R54 ;  /* 0x00000002c7367825 */ /* 0x000fe200078e0236 */
[----:B------:R-:W-:-:S03]  /*3d20*/  IADD3 R2, R53, 0x30, RZ ;  /* 0x0000003035027810 */ /* 0x000fc60007ffe0ff */
[----:B------:R-:W-:Y:S01]  /*3d30*/  IMAD.WIDE R48, R199, 0x2, R48 ;  /* 0x00000002c7307825 */ /* 0x000fe200078e0230 */
[----:B---3--:R3:W-:Y:S01]  /*3d40*/  @P2 STG.E.128 [R54.64], R24 ;  /* 0x0000001836002986 */ /* 0x0087e2000c101d0a */
[----:B------:R-:W-:Y:S02]  /*3d50*/  ISETP.LT.AND P2, PT, R2, c[0x0][0x178], !P6 ;  /* 0x00005e0002007a0c */ /* 0x000fe40007741270 */
[----:B-1----:R-:W-:Y:S01]  /*3d60*/  IMAD.WIDE R58, R3, R200, c[0x0][0x170] ;  /* 0x00005c00033a7625 */ /* 0x002fe200078e02c8 */
[----:B------:R-:W-:Y:S01]  /*3d70*/  IADD3 R2, R53, 0x34, RZ ;  /* 0x0000003435027810 */ /* 0x000fe20007ffe0ff */
[----:B------:R1:W-:Y:S03]  /*3d80*/  @P1 STG.E.128 [R48.64], R20 ;  /* 0x0000001430001986 */ /* 0x0003e6000c101d0a */
[----:B------:R-:W-:Y:S01]  /*3d90*/  ISETP.LT.AND P1, PT, R2, c[0x0][0x178], !P6 ;  /* 0x00005e0002007a0c */ /* 0x000fe20007721270 */
[----:B--2---:R-:W-:-:S02]  /*3da0*/  IMAD R35, R0, 0x4, R3 ;  /* 0x0000000400237824 */ /* 0x004fc400078e0203 */
[----:B------:R-:W-:-:S04]  /*3db0*/  IMAD.WIDE R58, R199, 0x2, R58 ;  /* 0x00000002c73a7825 */ /* 0x000fc800078e023a */
[----:B------:R-:W-:Y:S01]  /*3dc0*/  IMAD R33, R0, 0x4, R35 ;  /* 0x0000000400217824 */ /* 0x000fe200078e0223 */
[----:B------:R-:W-:Y:S01]  /*3dd0*/  @P0 STG.E.128 [R58.64], R16 ;  /* 0x000000103a000986 */ /* 0x000fe2000c101d0a */
[----:B------:R-:W-:-:S04]  /*3de0*/  IMAD.WIDE R34, R35, R200, c[0x0][0x170] ;  /* 0x00005c0023227625 */ /* 0x000fc800078e02c8 */
[----:B------:R-:W-:Y:S02]  /*3df0*/  IMAD R3, R0, 0x4, R33 ;  /* 0x0000000400037824 */ /* 0x000fe400078e0221 */
[----:B------:R-:W-:Y:S01]  /*3e00*/  IMAD.WIDE R34, R199, 0x2, R34 ;  /* 0x00000002c7227825 */ /* 0x000fe200078e0222 */
[----:B------:R-:W-:-:S03]  /*3e10*/  IADD3 R28, R53, 0x38, RZ ;  /* 0x00000038351c7810 */ /* 0x000fc60007ffe0ff */
[----:B------:R-:W-:Y:S01]  /*3e20*/  IMAD R29, R0, 0x4, R3 ;  /* 0x00000004001d7824 */ /* 0x000fe200078e0203 */
[----:B------:R-:W-:Y:S01]  /*3e30*/  IADD3 R53, R53, 0x3c, RZ ;  /* 0x0000003c35357810 */ /* 0x000fe20007ffe0ff */
[-C--:B------:R-:W-:Y:S01]  /*3e40*/  IMAD.WIDE R2, R3, R200.reuse, c[0x0][0x170] ;  /* 0x00005c0003027625 */ /* 0x080fe200078e02c8 */
[----:B------:R-:W-:Y:S01]  /*3e50*/  ISETP.LT.AND P0, PT, R28, c[0x0][0x178], !P6 ;  /* 0x00005e001c007a0c */ /* 0x000fe20007701270 */
[----:B------:R2:W-:Y:S01]  /*3e60*/  @P5 STG.E.128 [R34.64], R12 ;  /* 0x0000000c22005986 */ /* 0x0005e2000c101d0a */
[----:B------:R-:W-:Y:S01]  /*3e70*/  ISETP.LT.AND P6, PT, R53, c[0x0][0x178], !P6 ;  /* 0x00005e0035007a0c */ /* 0x000fe200077c1270 */
[----:B------:R-:W-:Y:S02]  /*3e80*/  IMAD R31, R0, 0x4, R29 ;  /* 0x00000004001f7824 */ /* 0x000fe400078e021d */
[----:B---3--:R-:W-:-:S04]  /*3e90*/  IMAD.WIDE R24, R29, R200, c[0x0][0x170] ;  /* 0x00005c001d187625 */ /* 0x008fc800078e02c8 */
[----:B-1----:R-:W-:Y:S02]  /*3ea0*/  IMAD R21, R0, 0x4, R31 ;  /* 0x0000000400157824 */ /* 0x002fe400078e021f */
[----:B------:R-:W-:-:S04]  /*3eb0*/  IMAD.WIDE R22, R33, R200, c[0x0][0x170] ;  /* 0x00005c0021167625 */ /* 0x000fc800078e02c8 */
[----:B------:R-:W-:-:S04]  /*3ec0*/  IMAD.WIDE R28, R31, R200, c[0x0][0x170] ;  /* 0x00005c001f1c7625 */ /* 0x000fc800078e02c8 */
[----:B------:R-:W-:-:S04]  /*3ed0*/  IMAD.WIDE R26, R21, R200, c[0x0][0x170] ;  /* 0x00005c00151a7625 */ /* 0x000fc800078e02c8 */
[----:B------:R-:W-:-:S04]  /*3ee0*/  IMAD.WIDE R22, R199, 0x2, R22 ;  /* 0x00000002c7167825 */ /* 0x000fc800078e0216 */
[C---:B------:R-:W-:Y:S01]  /*3ef0*/  IMAD.WIDE R2, R199.reuse, 0x2, R2 ;  /* 0x00000002c7027825 */ /* 0x040fe200078e0202 */
[----:B------:R1:W-:Y:S03]  /*3f00*/  @P4 STG.E.128 [R22.64], R8 ;  /* 0x0000000816004986 */ /* 0x0003e6000c101d0a */
[C---:B------:R-:W-:Y:S01]  /*3f10*/  IMAD.WIDE R24, R199.reuse, 0x2, R24 ;  /* 0x00000002c7187825 */ /* 0x040fe200078e0218 */
[----:B------:R1:W-:Y:S03]  /*3f20*/  @P3 STG.E.128 [R2.64], R4 ;  /* 0x0000000402003986 */ /* 0x0003e6000c101d0a */
[----:B------:R-:W-:Y:S01]  /*3f30*/  IMAD R21, R0, 0x4, R21 ;  /* 0x0000000400157824 */ /* 0x000fe200078e0215 */
[----:B------:R1:W-:Y:S01]  /*3f40*/  @P2 STG.E.128 [R24.64], R44 ;  /* 0x0000002c18002986 */ /* 0x0003e2000c101d0a */
[----:B------:R-:W-:-:S04]  /*3f50*/  IMAD.WIDE R28, R199, 0x2, R28 ;  /* 0x00000002c71c7825 */ /* 0x000fc800078e021c */
[----:B------:R-:W-:Y:S01]  /*3f60*/  IMAD.WIDE R26, R199, 0x2, R26 ;  /* 0x00000002c71a7825 */ /* 0x000fe200078e021a */
[----:B------:R1:W-:Y:S03]  /*3f70*/  @P1 STG.E.128 [R28.64], R40 ;  /* 0x000000281c001986 */ /* 0x0003e6000c101d0a */
[----:B--2---:R-:W-:Y:S01]  /*3f80*/  IMAD.WIDE R12, R21, R200, c[0x0][0x170] ;  /* 0x00005c00150c7625 */ /* 0x004fe200078e02c8 */
[----:B------:R1:W-:Y:S05]  /*3f90*/  @P0 STG.E.128 [R26.64], R36 ;  /* 0x000000241a000986 */ /* 0x0003ea000c101d0a */
[----:B------:R-:W-:Y:S01]  /*3fa0*/  IMAD.WIDE R12, R199, 0x2, R12 ;  /* 0x00000002c70c7825 */ /* 0x000fe200078e020c */
[----:B------:R-:W-:Y:S06]  /*3fb0*/  @!P6 EXIT ;  /* 0x000000000000e94d */ /* 0x000fec0003800000 */
[----:B-1----:R-:W1:Y:S04]  /*3fc0*/  LDS.128 R4, [R57+0x18c0] ;  /* 0x0018c00039047984 */ /* 0x002e680000000c00 */
[----:B-1----:R-:W-:Y:S01]  /*3fd0*/  STG.E.128 [R12.64], R4 ;  /* 0x000000040c007986 */ /* 0x002fe2000c101d0a */
[----:B------:R-:W-:Y:S05]  /*3fe0*/  EXIT ;  /* 0x000000000000794d */ /* 0x000fea0003800000 */
.L_x_2:
[----:B------:R-:W-:-:S00]  /*3ff0*/  BRA `(.L_x_2) ;  /* 0xfffffff000007947 */ /* 0x000fc0000383ffff */
[----:B------:R-:W-:-:S00]  /*4000*/  NOP ;  /* 0x0000000000007918 */ /* 0x000fc00000000000 */
[----:B------:R-:W-:-:S00]  /*4010*/  NOP ;  /* 0x0000000000007918 */ /* 0x000fc00000000000 */
[----:B------:R-:W-:-:S00]  /*4020*/  NOP ;  /* 0x0000000000007918 */ /* 0x000fc00000000000 */
[----:B------:R-:W-:-:S00]  /*4030*/  NOP ;  /* 0x0000000000007918 */ /* 0x000fc00000000000 */
[----:B------:R-:W-:-:S00]  /*4040*/  NOP ;  /* 0x0000000000007918 */ /* 0x000fc00000000000 */
[----:B------:R-:W-:-:S00]  /*4050*/  NOP ;  /* 0x0000000000007918 */ /* 0x000fc00000000000 */
[----:B------:R-:W-:-:S00]  /*4060*/  NOP ;  /* 0x0000000000007918 */ /* 0x000fc00000000000 */
[----:B------:R-:W-:-:S00]  /*4070*/  NOP ;  /* 0x0000000000007918 */ /* 0x000fc00000000000 */
.L_x_3:


//--------------------- .nv.shared.matmul_kernel_0d1d2d3d4d5d6d7c8d9c10d11c --------------------------
	.section	.nv.shared.matmul_kernel_0d1d2d3d4d5d6d7c8d9c10d11c,"aw",@nobits
	.align	16
